//
// Generated by NVIDIA NVVM Compiler
//
// Compiler Build ID: CL-36424714
// Cuda compilation tools, release 13.0, V13.0.88
// Based on NVVM 20.0.0
//

.version 9.0
.target sm_100
.address_size 64

	// .globl	_Z16transpose_kernelPfS_ii

.visible .entry _Z16transpose_kernelPfS_ii(
	.param .u64 .ptr .align 1 _Z16transpose_kernelPfS_ii_param_0,
	.param .u64 .ptr .align 1 _Z16transpose_kernelPfS_ii_param_1,
	.param .u32 _Z16transpose_kernelPfS_ii_param_2,
	.param .u32 _Z16transpose_kernelPfS_ii_param_3
)
{
	.reg .pred 	%p<4>;
	.reg .b32 	%r<13>;
	.reg .b32 	%f<2>;
	.reg .b64 	%rd<9>;

	ld.param.u64 	%rd1, [_Z16transpose_kernelPfS_ii_param_0];
	ld.param.u64 	%rd2, [_Z16transpose_kernelPfS_ii_param_1];
	ld.param.u32 	%r3, [_Z16transpose_kernelPfS_ii_param_2];
	ld.param.u32 	%r4, [_Z16transpose_kernelPfS_ii_param_3];
	mov.u32 	%r5, %ctaid.y;
	mov.u32 	%r6, %ntid.y;
	mov.u32 	%r7, %tid.y;
	mad.lo.s32 	%r1, %r5, %r6, %r7;
	mov.u32 	%r8, %ctaid.x;
	mov.u32 	%r9, %ntid.x;
	mov.u32 	%r10, %tid.x;
	mad.lo.s32 	%r2, %r8, %r9, %r10;
	setp.ge.s32 	%p1, %r1, %r3;
	setp.ge.s32 	%p2, %r2, %r4;
	or.pred  	%p3, %p1, %p2;
	@%p3 bra 	$L__BB0_2;
	cvta.to.global.u64 	%rd3, %rd1;
	cvta.to.global.u64 	%rd4, %rd2;
	mad.lo.s32 	%r11, %r4, %r1, %r2;
	mul.wide.s32 	%rd5, %r11, 4;
	add.s64 	%rd6, %rd3, %rd5;
	ld.global.f32 	%f1, [%rd6];
	mad.lo.s32 	%r12, %r3, %r2, %r1;
	mul.wide.s32 	%rd7, %r12, 4;
	add.s64 	%rd8, %rd4, %rd7;
	st.global.f32 	[%rd8], %f1;
$L__BB0_2:
	ret;

}
	// .globl	_Z22matrix_multiply_kernelPfS_S_iii
.visible .entry _Z22matrix_multiply_kernelPfS_S_iii(
	.param .u64 .ptr .align 1 _Z22matrix_multiply_kernelPfS_S_iii_param_0,
	.param .u64 .ptr .align 1 _Z22matrix_multiply_kernelPfS_S_iii_param_1,
	.param .u64 .ptr .align 1 _Z22matrix_multiply_kernelPfS_S_iii_param_2,
	.param .u32 _Z22matrix_multiply_kernelPfS_S_iii_param_3,
	.param .u32 _Z22matrix_multiply_kernelPfS_S_iii_param_4,
	.param .u32 _Z22matrix_multiply_kernelPfS_S_iii_param_5
)
{
	.reg .pred 	%p<13>;
	.reg .b32 	%r<41>;
	.reg .b32 	%f<68>;
	.reg .b64 	%rd<53>;

	ld.param.u64 	%rd7, [_Z22matrix_multiply_kernelPfS_S_iii_param_0];
	ld.param.u64 	%rd8, [_Z22matrix_multiply_kernelPfS_S_iii_param_1];
	ld.param.u64 	%rd6, [_Z22matrix_multiply_kernelPfS_S_iii_param_2];
	ld.param.u32 	%r20, [_Z22matrix_multiply_kernelPfS_S_iii_param_3];
	ld.param.u32 	%r18, [_Z22matrix_multiply_kernelPfS_S_iii_param_4];
	ld.param.u32 	%r19, [_Z22matrix_multiply_kernelPfS_S_iii_param_5];
	cvta.to.global.u64 	%rd1, %rd8;
	cvta.to.global.u64 	%rd2, %rd7;
	mov.u32 	%r21, %ctaid.y;
	mov.u32 	%r22, %ntid.y;
	mov.u32 	%r23, %tid.y;
	mad.lo.s32 	%r1, %r21, %r22, %r23;
	mov.u32 	%r24, %ctaid.x;
	mov.u32 	%r25, %ntid.x;
	mov.u32 	%r26, %tid.x;
	mad.lo.s32 	%r2, %r24, %r25, %r26;
	setp.ge.s32 	%p1, %r1, %r20;
	setp.ge.s32 	%p2, %r2, %r19;
	or.pred  	%p3, %p1, %p2;
	@%p3 bra 	$L__BB1_14;
	setp.lt.s32 	%p4, %r18, 1;
	mov.f32 	%f67, 0f00000000;
	@%p4 bra 	$L__BB1_13;
	mul.lo.s32 	%r3, %r18, %r1;
	and.b32  	%r4, %r18, 7;
	setp.lt.u32 	%p5, %r18, 8;
	mov.f32 	%f67, 0f00000000;
	mov.b32 	%r39, 0;
	@%p5 bra 	$L__BB1_5;
	and.b32  	%r39, %r18, 2147483640;
	neg.s32 	%r37, %r39;
	shl.b32 	%r7, %r19, 3;
	mul.wide.u32 	%rd9, %r3, 4;
	add.s64 	%rd10, %rd9, %rd2;
	add.s64 	%rd52, %rd10, 16;
	mov.f32 	%f67, 0f00000000;
	mul.wide.s32 	%rd13, %r19, 4;
	mov.u32 	%r36, %r2;
$L__BB1_4:
	.pragma "nounroll";
	ld.global.f32 	%f17, [%rd52+-16];
	mul.wide.s32 	%rd11, %r36, 4;
	add.s64 	%rd12, %rd1, %rd11;
	ld.global.f32 	%f18, [%rd12];
	fma.rn.f32 	%f19, %f17, %f18, %f67;
	ld.global.f32 	%f20, [%rd52+-12];
	add.s64 	%rd14, %rd12, %rd13;
	ld.global.f32 	%f21, [%rd14];
	fma.rn.f32 	%f22, %f20, %f21, %f19;
	ld.global.f32 	%f23, [%rd52+-8];
	add.s64 	%rd15, %rd14, %rd13;
	ld.global.f32 	%f24, [%rd15];
	fma.rn.f32 	%f25, %f23, %f24, %f22;
	ld.global.f32 	%f26, [%rd52+-4];
	add.s64 	%rd16, %rd15, %rd13;
	ld.global.f32 	%f27, [%rd16];
	fma.rn.f32 	%f28, %f26, %f27, %f25;
	ld.global.f32 	%f29, [%rd52];
	add.s64 	%rd17, %rd16, %rd13;
	ld.global.f32 	%f30, [%rd17];
	fma.rn.f32 	%f31, %f29, %f30, %f28;
	ld.global.f32 	%f32, [%rd52+4];
	add.s64 	%rd18, %rd17, %rd13;
	ld.global.f32 	%f33, [%rd18];
	fma.rn.f32 	%f34, %f32, %f33, %f31;
	ld.global.f32 	%f35, [%rd52+8];
	add.s64 	%rd19, %rd18, %rd13;
	ld.global.f32 	%f36, [%rd19];
	fma.rn.f32 	%f37, %f35, %f36, %f34;
	ld.global.f32 	%f38, [%rd52+12];
	add.s64 	%rd20, %rd19, %rd13;
	ld.global.f32 	%f39, [%rd20];
	fma.rn.f32 	%f67, %f38, %f39, %f37;
	add.s32 	%r37, %r37, 8;
	add.s32 	%r36, %r36, %r7;
	add.s64 	%rd52, %rd52, 32;
	setp.ne.s32 	%p6, %r37, 0;
	@%p6 bra 	$L__BB1_4;
$L__BB1_5:
	setp.eq.s32 	%p7, %r4, 0;
	@%p7 bra 	$L__BB1_13;
	and.b32  	%r13, %r18, 3;
	setp.lt.u32 	%p8, %r4, 4;
	@%p8 bra 	$L__BB1_8;
	add.s32 	%r28, %r39, %r3;
	mul.wide.u32 	%rd21, %r28, 4;
	add.s64 	%rd22, %rd2, %rd21;
	ld.global.f32 	%f41, [%rd22];
	mad.lo.s32 	%r29, %r39, %r19, %r2;
	mul.wide.s32 	%rd23, %r29, 4;
	add.s64 	%rd24, %rd1, %rd23;
	ld.global.f32 	%f42, [%rd24];
	fma.rn.f32 	%f43, %f41, %f42, %f67;
	cvt.u64.u32 	%rd25, %r3;
	cvt.u64.u32 	%rd26, %r39;
	add.s64 	%rd27, %rd26, %rd25;
	shl.b64 	%rd28, %rd27, 2;
	add.s64 	%rd29, %rd2, %rd28;
	ld.global.f32 	%f44, [%rd29+4];
	mul.wide.s32 	%rd30, %r19, 4;
	add.s64 	%rd31, %rd24, %rd30;
	ld.global.f32 	%f45, [%rd31];
	fma.rn.f32 	%f46, %f44, %f45, %f43;
	ld.global.f32 	%f47, [%rd29+8];
	add.s64 	%rd32, %rd31, %rd30;
	ld.global.f32 	%f48, [%rd32];
	fma.rn.f32 	%f49, %f47, %f48, %f46;
	ld.global.f32 	%f50, [%rd29+12];
	add.s64 	%rd33, %rd32, %rd30;
	ld.global.f32 	%f51, [%rd33];
	fma.rn.f32 	%f67, %f50, %f51, %f49;
	add.s32 	%r39, %r39, 4;
$L__BB1_8:
	setp.eq.s32 	%p9, %r13, 0;
	@%p9 bra 	$L__BB1_13;
	setp.eq.s32 	%p10, %r13, 1;
	@%p10 bra 	$L__BB1_11;
	add.s32 	%r30, %r39, %r3;
	mul.wide.u32 	%rd34, %r30, 4;
	add.s64 	%rd35, %rd2, %rd34;
	ld.global.f32 	%f53, [%rd35];
	mad.lo.s32 	%r31, %r39, %r19, %r2;
	mul.wide.s32 	%rd36, %r31, 4;
	add.s64 	%rd37, %rd1, %rd36;
	ld.global.f32 	%f54, [%rd37];
	fma.rn.f32 	%f55, %f53, %f54, %f67;
	cvt.u64.u32 	%rd38, %r3;
	cvt.u64.u32 	%rd39, %r39;
	add.s64 	%rd40, %rd39, %rd38;
	shl.b64 	%rd41, %rd40, 2;
	add.s64 	%rd42, %rd2, %rd41;
	ld.global.f32 	%f56, [%rd42+4];
	mul.wide.s32 	%rd43, %r19, 4;
	add.s64 	%rd44, %rd37, %rd43;
	ld.global.f32 	%f57, [%rd44];
	fma.rn.f32 	%f67, %f56, %f57, %f55;
	add.s32 	%r39, %r39, 2;
$L__BB1_11:
	and.b32  	%r32, %r18, 1;
	setp.eq.b32 	%p11, %r32, 1;
	not.pred 	%p12, %p11;
	@%p12 bra 	$L__BB1_13;
	add.s32 	%r33, %r39, %r3;
	mul.wide.u32 	%rd45, %r33, 4;
	add.s64 	%rd46, %rd2, %rd45;
	ld.global.f32 	%f58, [%rd46];
	mad.lo.s32 	%r34, %r39, %r19, %r2;
	mul.wide.s32 	%rd47, %r34, 4;
	add.s64 	%rd48, %rd1, %rd47;
	ld.global.f32 	%f59, [%rd48];
	fma.rn.f32 	%f67, %f58, %f59, %f67;
$L__BB1_13:
	mad.lo.s32 	%r35, %r19, %r1, %r2;
	cvta.to.global.u64 	%rd49, %rd6;
	mul.wide.s32 	%rd50, %r35, 4;
	add.s64 	%rd51, %rd49, %rd50;
	st.global.f32 	[%rd51], %f67;
$L__BB1_14:
	ret;

}
	// .globl	_Z21build_g_matrix_kernelPfP4DataPiiif
.visible .entry _Z21build_g_matrix_kernelPfP4DataPiiif(
	.param .u64 .ptr .align 1 _Z21build_g_matrix_kernelPfP4DataPiiif_param_0,
	.param .u64 .ptr .align 1 _Z21build_g_matrix_kernelPfP4DataPiiif_param_1,
	.param .u64 .ptr .align 1 _Z21build_g_matrix_kernelPfP4DataPiiif_param_2,
	.param .u32 _Z21build_g_matrix_kernelPfP4DataPiiif_param_3,
	.param .u32 _Z21build_g_matrix_kernelPfP4DataPiiif_param_4,
	.param .f32 _Z21build_g_matrix_kernelPfP4DataPiiif_param_5
)
{
	.reg .pred 	%p<3>;
	.reg .b32 	%r<10>;
	.reg .b32 	%f<7>;
	.reg .b64 	%rd<15>;

	ld.param.u64 	%rd4, [_Z21build_g_matrix_kernelPfP4DataPiiif_param_0];
	ld.param.u64 	%rd2, [_Z21build_g_matrix_kernelPfP4DataPiiif_param_1];
	ld.param.u64 	%rd3, [_Z21build_g_matrix_kernelPfP4DataPiiif_param_2];
	ld.param.u32 	%r3, [_Z21build_g_matrix_kernelPfP4DataPiiif_param_3];
	ld.param.u32 	%r2, [_Z21build_g_matrix_kernelPfP4DataPiiif_param_4];
	ld.param.f32 	%f1, [_Z21build_g_matrix_kernelPfP4DataPiiif_param_5];
	cvta.to.global.u64 	%rd1, %rd4;
	mov.u32 	%r4, %ctaid.x;
	mov.u32 	%r5, %ntid.x;
	mov.u32 	%r6, %tid.x;
	mad.lo.s32 	%r1, %r4, %r5, %r6;
	setp.ge.s32 	%p1, %r1, %r3;
	@%p1 bra 	$L__BB2_2;
	cvta.to.global.u64 	%rd5, %rd3;
	cvta.to.global.u64 	%rd6, %rd2;
	mul.wide.s32 	%rd7, %r1, 4;
	add.s64 	%rd8, %rd5, %rd7;
	ld.global.u32 	%r7, [%rd8];
	mad.lo.s32 	%r8, %r7, %r2, %r7;
	mul.wide.s32 	%rd9, %r8, 4;
	add.s64 	%rd10, %rd1, %rd9;
	mul.wide.s32 	%rd11, %r1, 12;
	add.s64 	%rd12, %rd6, %rd11;
	ld.global.f32 	%f2, [%rd12+8];
	mul.f32 	%f3, %f2, %f2;
	atom.global.add.f32 	%f4, [%rd10], %f3;
$L__BB2_2:
	setp.ge.s32 	%p2, %r1, %r2;
	@%p2 bra 	$L__BB2_4;
	mad.lo.s32 	%r9, %r2, %r1, %r1;
	mul.wide.s32 	%rd13, %r9, 4;
	add.s64 	%rd14, %rd1, %rd13;
	ld.global.f32 	%f5, [%rd14];
	add.f32 	%f6, %f1, %f5;
	st.global.f32 	[%rd14], %f6;
$L__BB2_4:
	ret;

}
	// .globl	_Z20invert_matrix_kernelPfS_i
.visible .entry _Z20invert_matrix_kernelPfS_i(
	.param .u64 .ptr .align 1 _Z20invert_matrix_kernelPfS_i_param_0,
	.param .u64 .ptr .align 1 _Z20invert_matrix_kernelPfS_i_param_1,
	.param .u32 _Z20invert_matrix_kernelPfS_i_param_2
)
{
	.reg .pred 	%p<3>;
	.reg .b32 	%r<17>;
	.reg .b32 	%f<11>;
	.reg .b64 	%rd<15>;

	ld.param.u64 	%rd3, [_Z20invert_matrix_kernelPfS_i_param_0];
	ld.param.u64 	%rd2, [_Z20invert_matrix_kernelPfS_i_param_1];
	ld.param.u32 	%r3, [_Z20invert_matrix_kernelPfS_i_param_2];
	cvta.to.global.u64 	%rd1, %rd3;
	mov.u32 	%r4, %ctaid.y;
	mov.u32 	%r5, %ntid.y;
	mov.u32 	%r6, %tid.y;
	mad.lo.s32 	%r1, %r4, %r5, %r6;
	mov.u32 	%r7, %ctaid.x;
	mov.u32 	%r8, %ntid.x;
	mov.u32 	%r9, %tid.x;
	mad.lo.s32 	%r2, %r7, %r8, %r9;
	max.s32 	%r10, %r1, %r2;
	setp.ge.s32 	%p1, %r10, %r3;
	@%p1 bra 	$L__BB3_5;
	setp.ne.s32 	%p2, %r1, %r2;
	@%p2 bra 	$L__BB3_3;
	mad.lo.s32 	%r15, %r3, %r1, %r1;
	mul.wide.u32 	%rd10, %r15, 4;
	add.s64 	%rd11, %rd1, %rd10;
	ld.global.f32 	%f9, [%rd11];
	rcp.rn.f32 	%f10, %f9;
	bra.uni 	$L__BB3_4;
$L__BB3_3:
	mul.lo.s32 	%r11, %r3, %r1;
	add.s32 	%r12, %r11, %r2;
	mul.wide.s32 	%rd4, %r12, 4;
	add.s64 	%rd5, %rd1, %rd4;
	ld.global.f32 	%f4, [%rd5];
	neg.f32 	%f5, %f4;
	add.s32 	%r13, %r11, %r1;
	mul.wide.u32 	%rd6, %r13, 4;
	add.s64 	%rd7, %rd1, %rd6;
	ld.global.f32 	%f6, [%rd7];
	mad.lo.s32 	%r14, %r3, %r2, %r2;
	mul.wide.s32 	%rd8, %r14, 4;
	add.s64 	%rd9, %rd1, %rd8;
	ld.global.f32 	%f7, [%rd9];
	mul.f32 	%f8, %f6, %f7;
	div.rn.f32 	%f10, %f5, %f8;
$L__BB3_4:
	mad.lo.s32 	%r16, %r3, %r1, %r2;
	cvta.to.global.u64 	%rd12, %rd2;
	mul.wide.s32 	%rd13, %r16, 4;
	add.s64 	%rd14, %rd12, %rd13;
	st.global.f32 	[%rd14], %f10;
$L__BB3_5:
	ret;

}
	// .globl	_Z21build_b_matrix_kernelPfS_i
.visible .entry _Z21build_b_matrix_kernelPfS_i(
	.param .u64 .ptr .align 1 _Z21build_b_matrix_kernelPfS_i_param_0,
	.param .u64 .ptr .align 1 _Z21build_b_matrix_kernelPfS_i_param_1,
	.param .u32 _Z21build_b_matrix_kernelPfS_i_param_2
)
{
	.reg .pred 	%p<3>;
	.reg .b32 	%r<14>;
	.reg .b32 	%f<7>;
	.reg .b64 	%rd<12>;

	ld.param.u64 	%rd3, [_Z21build_b_matrix_kernelPfS_i_param_0];
	ld.param.u64 	%rd2, [_Z21build_b_matrix_kernelPfS_i_param_1];
	ld.param.u32 	%r4, [_Z21build_b_matrix_kernelPfS_i_param_2];
	cvta.to.global.u64 	%rd1, %rd3;
	mov.u32 	%r5, %ctaid.y;
	mov.u32 	%r6, %ntid.y;
	mov.u32 	%r7, %tid.y;
	mad.lo.s32 	%r1, %r5, %r6, %r7;
	mov.u32 	%r8, %ctaid.x;
	mov.u32 	%r9, %ntid.x;
	mov.u32 	%r10, %tid.x;
	mad.lo.s32 	%r2, %r8, %r9, %r10;
	max.s32 	%r11, %r1, %r2;
	setp.ge.s32 	%p1, %r11, %r4;
	@%p1 bra 	$L__BB4_3;
	cvta.to.global.u64 	%rd4, %rd2;
	mul.lo.s32 	%r12, %r4, %r1;
	add.s32 	%r13, %r12, %r2;
	mul.wide.s32 	%rd5, %r13, 4;
	add.s64 	%rd6, %rd4, %rd5;
	ld.global.f32 	%f1, [%rd6];
	add.s32 	%r3, %r12, %r1;
	mul.wide.u32 	%rd7, %r3, 4;
	add.s64 	%rd8, %rd4, %rd7;
	ld.global.f32 	%f2, [%rd8];
	neg.f32 	%f3, %f2;
	div.rn.f32 	%f4, %f1, %f3;
	add.s64 	%rd9, %rd1, %rd5;
	st.global.f32 	[%rd9], %f4;
	setp.ne.s32 	%p2, %r1, %r2;
	@%p2 bra 	$L__BB4_3;
	add.s64 	%rd11, %rd1, %rd7;
	ld.global.f32 	%f5, [%rd11];
	add.f32 	%f6, %f5, 0f3F800000;
	st.global.f32 	[%rd11], %f6;
$L__BB4_3:
	ret;

}


// ===== COMPILED SASS (sm_100) =====

	.target	sm_100

	.elftype	@"ET_EXEC"


//--------------------- .note.nv.tkinfo           --------------------------
	.section	.note.nv.tkinfo,"",@"SHT_NOTE"
	.sectionflags	@"SHF_NOTE_NV_TKINFO"
	.tkinfo
        /*0018*/ 	.word	0x00000002
        /*0030*/ 	.string	""
        /*0030*/ 	.string	"ptxas"
        /*0030*/ 	.string	"Cuda compilation tools, release 13.0, V13.0.88"
        /*0030*/ 	.string	"Build cuda_13.0.r13.0/compiler.36424714_0"
        /*0030*/ 	.string	"-arch sm_100 -m 64 "



//--------------------- .note.nv.cuinfo           --------------------------
	.section	.note.nv.cuinfo,"",@"SHT_NOTE"
	.sectionflags	@"SHF_NOTE_NV_CUINFO"
        /*0018*/ 	.short	0x0002
        /*001a*/ 	.short	0x0064
        /*001c*/ 	.short	0x0082
	.zero		2


//--------------------- .nv.info                  --------------------------
	.section	.nv.info,"",@"SHT_CUDA_INFO"
	.align	4


	//----- nvinfo : EIATTR_REGCOUNT
	.align		4
        /*0000*/ 	.byte	0x04, 0x2f
        /*0002*/ 	.short	(.L_1 - .L_0)
	.align		4
.L_0:
        /*0004*/ 	.word	index@(_Z16transpose_kernelPfS_ii)
        /*0008*/ 	.word	0x0000000a


	//----- nvinfo : EIATTR_FRAME_SIZE
	.align		4
.L_1:
        /*000c*/ 	.byte	0x04, 0x11
        /*000e*/ 	.short	(.L_3 - .L_2)
	.align		4
.L_2:
        /*0010*/ 	.word	index@(_Z16transpose_kernelPfS_ii)
        /*0014*/ 	.word	0x00000000


	//----- nvinfo : EIATTR_REGCOUNT
	.align		4
.L_3:
        /*0018*/ 	.byte	0x04, 0x2f
        /*001a*/ 	.short	(.L_5 - .L_4)
	.align		4
.L_4:
        /*001c*/ 	.word	index@(_Z22matrix_multiply_kernelPfS_S_iii)
        /*0020*/ 	.word	0x00000020


	//----- nvinfo : EIATTR_FRAME_SIZE
	.align		4
.L_5:
        /*0024*/ 	.byte	0x04, 0x11
        /*0026*/ 	.short	(.L_7 - .L_6)
	.align		4
.L_6:
        /*0028*/ 	.word	index@(_Z22matrix_multiply_kernelPfS_S_iii)
        /*002c*/ 	.word	0x00000000


	//----- nvinfo : EIATTR_REGCOUNT
	.align		4
.L_7:
        /*0030*/ 	.byte	0x04, 0x2f
        /*0032*/ 	.short	(.L_9 - .L_8)
	.align		4
.L_8:
        /*0034*/ 	.word	index@(_Z21build_g_matrix_kernelPfP4DataPiiif)
        /*0038*/ 	.word	0x00000010


	//----- nvinfo : EIATTR_FRAME_SIZE
	.align		4
.L_9:
        /*003c*/ 	.byte	0x04, 0x11
        /*003e*/ 	.short	(.L_11 - .L_10)
	.align		4
.L_10:
        /*0040*/ 	.word	index@(_Z21build_g_matrix_kernelPfP4DataPiiif)
        /*0044*/ 	.word	0x00000000


	//----- nvinfo : EIATTR_REGCOUNT
	.align		4
.L_11:
        /*0048*/ 	.byte	0x04, 0x2f
        /*004a*/ 	.short	(.L_13 - .L_12)
	.align		4
.L_12:
        /*004c*/ 	.word	index@(_Z20invert_matrix_kernelPfS_i)
        /*0050*/ 	.word	0x00000010


	//----- nvinfo : EIATTR_FRAME_SIZE
	.align		4
.L_13:
        /*0054*/ 	.byte	0x04, 0x11
        /*0056*/ 	.short	(.L_15 - .L_14)
	.align		4
.L_14:
        /*0058*/ 	.word	index@($__internal_2_$__cuda_sm3x_div_rn_noftz_f32_slowpath)
        /*005c*/ 	.word	0x00000000


	//----- nvinfo : EIATTR_FRAME_SIZE
	.align		4
.L_15:
        /*0060*/ 	.byte	0x04, 0x11
        /*0062*/ 	.short	(.L_17 - .L_16)
	.align		4
.L_16:
        /*0064*/ 	.word	index@($__internal_1_$__cuda_sm20_rcp_rn_f32_slowpath)
        /*0068*/ 	.word	0x00000000


	//----- nvinfo : EIATTR_FRAME_SIZE
	.align		4
.L_17:
        /*006c*/ 	.byte	0x04, 0x11
        /*006e*/ 	.short	(.L_19 - .L_18)
	.align		4
.L_18:
        /*0070*/ 	.word	index@(_Z20invert_matrix_kernelPfS_i)
        /*0074*/ 	.word	0x00000000


	//----- nvinfo : EIATTR_REGCOUNT
	.align		4
.L_19:
        /*0078*/ 	.byte	0x04, 0x2f
        /*007a*/ 	.short	(.L_21 - .L_20)
	.align		4
.L_20:
        /*007c*/ 	.word	index@(_Z21build_b_matrix_kernelPfS_i)
        /*0080*/ 	.word	0x00000012


	//----- nvinfo : EIATTR_FRAME_SIZE
	.align		4
.L_21:
        /*0084*/ 	.byte	0x04, 0x11
        /*0086*/ 	.short	(.L_23 - .L_22)
	.align		4
.L_22:
        /*0088*/ 	.word	index@($__internal_0_$__cuda_sm3x_div_rn_noftz_f32_slowpath)
        /*008c*/ 	.word	0x00000000


	//----- nvinfo : EIATTR_FRAME_SIZE
	.align		4
.L_23:
        /*0090*/ 	.byte	0x04, 0x11
        /*0092*/ 	.short	(.L_25 - .L_24)
	.align		4
.L_24:
        /*0094*/ 	.word	index@(_Z21build_b_matrix_kernelPfS_i)
        /*0098*/ 	.word	0x00000000


	//----- nvinfo : EIATTR_MIN_STACK_SIZE
	.align		4
.L_25:
        /*009c*/ 	.byte	0x04, 0x12
        /*009e*/ 	.short	(.L_27 - .L_26)
	.align		4
.L_26:
        /*00a0*/ 	.word	index@(_Z21build_b_matrix_kernelPfS_i)
        /*00a4*/ 	.word	0x00000000


	//----- nvinfo : EIATTR_MIN_STACK_SIZE
	.align		4
.L_27:
        /*00a8*/ 	.byte	0x04, 0x12
        /*00aa*/ 	.short	(.L_29 - .L_28)
	.align		4
.L_28:
        /*00ac*/ 	.word	index@(_Z20invert_matrix_kernelPfS_i)
        /*00b0*/ 	.word	0x00000000


	//----- nvinfo : EIATTR_MIN_STACK_SIZE
	.align		4
.L_29:
        /*00b4*/ 	.byte	0x04, 0x12
        /*00b6*/ 	.short	(.L_31 - .L_30)
	.align		4
.L_30:
        /*00b8*/ 	.word	index@(_Z21build_g_matrix_kernelPfP4DataPiiif)
        /*00bc*/ 	.word	0x00000000


	//----- nvinfo : EIATTR_MIN_STACK_SIZE
	.align		4
.L_31:
        /*00c0*/ 	.byte	0x04, 0x12
        /*00c2*/ 	.short	(.L_33 - .L_32)
	.align		4
.L_32:
        /*00c4*/ 	.word	index@(_Z22matrix_multiply_kernelPfS_S_iii)
        /*00c8*/ 	.word	0x00000000


	//----- nvinfo : EIATTR_MIN_STACK_SIZE
	.align		4
.L_33:
        /*00cc*/ 	.byte	0x04, 0x12
        /*00ce*/ 	.short	(.L_35 - .L_34)
	.align		4
.L_34:
        /*00d0*/ 	.word	index@(_Z16transpose_kernelPfS_ii)
        /*00d4*/ 	.word	0x00000000
.L_35:


//--------------------- .nv.compat                --------------------------
	.section	.nv.compat,"",@"SHT_CUDA_COMPAT_INFO"
	.align	4
        /*0000*/ 	.byte	0x02, 0x09, 0x00, 0x00, 0x02, 0x02, 0x01, 0x00, 0x02, 0x05, 0x05, 0x00, 0x03, 0x07, 0x01, 0x01
        /*0010*/ 	.byte	0x02, 0x03, 0x00, 0x00, 0x02, 0x06, 0x01, 0x00, 0x04, 0x0b, 0x08, 0x00, 0x01, 0x00, 0x00, 0x00
        /*0020*/ 	.byte	0x00, 0x00, 0x00, 0x00


//--------------------- .nv.info._Z21build_b_matrix_kernelPfS_i --------------------------
	.section	.nv.info._Z21build_b_matrix_kernelPfS_i,"",@"SHT_CUDA_INFO"
	.sectionflags	@""
	.align	4


	//----- nvinfo : EIATTR_CUDA_API_VERSION
	.align		4
        /*0000*/ 	.byte	0x04, 0x37
        /*0002*/ 	.short	(.L_37 - .L_36)
.L_36:
        /*0004*/ 	.word	0x00000082


	//----- nvinfo : EIATTR_KPARAM_INFO
	.align		4
.L_37:
        /*0008*/ 	.byte	0x04, 0x17
        /*000a*/ 	.short	(.L_39 - .L_38)
.L_38:
        /*000c*/ 	.word	0x00000000
        /*0010*/ 	.short	0x0002
        /*0012*/ 	.short	0x0010
        /*0014*/ 	.byte	0x00, 0xf0, 0x11, 0x00


	//----- nvinfo : EIATTR_KPARAM_INFO
	.align		4
.L_39:
        /*0018*/ 	.byte	0x04, 0x17
        /*001a*/ 	.short	(.L_41 - .L_40)
.L_40:
        /*001c*/ 	.word	0x00000000
        /*0020*/ 	.short	0x0001
        /*0022*/ 	.short	0x0008
        /*0024*/ 	.byte	0x00, 0xf5, 0x21, 0x00


	//----- nvinfo : EIATTR_KPARAM_INFO
	.align		4
.L_41:
        /*0028*/ 	.byte	0x04, 0x17
        /*002a*/ 	.short	(.L_43 - .L_42)
.L_42:
        /*002c*/ 	.word	0x00000000
        /*0030*/ 	.short	0x0000
        /*0032*/ 	.short	0x0000
        /*0034*/ 	.byte	0x00, 0xf5, 0x21, 0x00


	//----- nvinfo : EIATTR_SPARSE_MMA_MASK
	.align		4
.L_43:
        /*0038*/ 	.byte	0x03, 0x50
        /*003a*/ 	.short	0x0000


	//----- nvinfo : EIATTR_MAXREG_COUNT
	.align		4
        /*003c*/ 	.byte	0x03, 0x1b
        /*003e*/ 	.short	0x00ff


	//----- nvinfo : EIATTR_MERCURY_ISA_VERSION
	.align		4
        /*0040*/ 	.byte	0x03, 0x5f
        /*0042*/ 	.short	0x0101


	//----- nvinfo : EIATTR_VRC_CTA_INIT_COUNT
	.align		4
        /*0044*/ 	.byte	0x02, 0x4a
	.zero		1
	.zero		1


	//----- nvinfo : EIATTR_EXIT_INSTR_OFFSETS
	.align		4
        /*0048*/ 	.byte	0x04, 0x1c
        /*004a*/ 	.short	(.L_45 - .L_44)


	//   ....[0]....
.L_44:
        /*004c*/ 	.word	0x000000c0


	//   ....[1]....
        /*0050*/ 	.word	0x00000270


	//   ....[2]....
        /*0054*/ 	.word	0x000002c0


	//----- nvinfo : EIATTR_CRS_STACK_SIZE
	.align		4
.L_45:
        /*0058*/ 	.byte	0x04, 0x1e
        /*005a*/ 	.short	(.L_47 - .L_46)
.L_46:
        /*005c*/ 	.word	0x00000000


	//----- nvinfo : EIATTR_CBANK_PARAM_SIZE
	.align		4
.L_47:
        /*0060*/ 	.byte	0x03, 0x19
        /*0062*/ 	.short	0x0014


	//----- nvinfo : EIATTR_PARAM_CBANK
	.align		4
        /*0064*/ 	.byte	0x04, 0x0a
        /*0066*/ 	.short	(.L_49 - .L_48)
	.align		4
.L_48:
        /*0068*/ 	.word	index@(.nv.constant0._Z21build_b_matrix_kernelPfS_i)
        /*006c*/ 	.short	0x0380
        /*006e*/ 	.short	0x0014


	//----- nvinfo : EIATTR_SW_WAR
	.align		4
.L_49:
        /*0070*/ 	.byte	0x04, 0x36
        /*0072*/ 	.short	(.L_51 - .L_50)
.L_50:
        /*0074*/ 	.word	0x00000008
.L_51:


//--------------------- .nv.info._Z20invert_matrix_kernelPfS_i --------------------------
	.section	.nv.info._Z20invert_matrix_kernelPfS_i,"",@"SHT_CUDA_INFO"
	.sectionflags	@""
	.align	4


	//----- nvinfo : EIATTR_CUDA_API_VERSION
	.align		4
        /*0000*/ 	.byte	0x04, 0x37
        /*0002*/ 	.short	(.L_53 - .L_52)
.L_52:
        /*0004*/ 	.word	0x00000082


	//----- nvinfo : EIATTR_KPARAM_INFO
	.align		4
.L_53:
        /*0008*/ 	.byte	0x04, 0x17
        /*000a*/ 	.short	(.L_55 - .L_54)
.L_54:
        /*000c*/ 	.word	0x00000000
        /*0010*/ 	.short	0x0002
        /*0012*/ 	.short	0x0010
        /*0014*/ 	.byte	0x00, 0xf0, 0x11, 0x00


	//----- nvinfo : EIATTR_KPARAM_INFO
	.align		4
.L_55:
        /*0018*/ 	.byte	0x04, 0x17
        /*001a*/ 	.short	(.L_57 - .L_56)
.L_56:
        /*001c*/ 	.word	0x00000000
        /*0020*/ 	.short	0x0001
        /*0022*/ 	.short	0x0008
        /*0024*/ 	.byte	0x00, 0xf5, 0x21, 0x00


	//----- nvinfo : EIATTR_KPARAM_INFO
	.align		4
.L_57:
        /*0028*/ 	.byte	0x04, 0x17
        /*002a*/ 	.short	(.L_59 - .L_58)
.L_58:
        /*002c*/ 	.word	0x00000000
        /*0030*/ 	.short	0x0000
        /*0032*/ 	.short	0x0000
        /*0034*/ 	.byte	0x00, 0xf5, 0x21, 0x00


	//----- nvinfo : EIATTR_SPARSE_MMA_MASK
	.align		4
.L_59:
        /*0038*/ 	.byte	0x03, 0x50
        /*003a*/ 	.short	0x0000


	//----- nvinfo : EIATTR_MAXREG_COUNT
	.align		4
        /*003c*/ 	.byte	0x03, 0x1b
        /*003e*/ 	.short	0x00ff


	//----- nvinfo : EIATTR_MERCURY_ISA_VERSION
	.align		4
        /*0040*/ 	.byte	0x03, 0x5f
        /*0042*/ 	.short	0x0101


	//----- nvinfo : EIATTR_VRC_CTA_INIT_COUNT
	.align		4
        /*0044*/ 	.byte	0x02, 0x4a
	.zero		1
	.zero		1


	//----- nvinfo : EIATTR_EXIT_INSTR_OFFSETS
	.align		4
        /*0048*/ 	.byte	0x04, 0x1c
        /*004a*/ 	.short	(.L_61 - .L_60)


	//   ....[0]....
.L_60:
        /*004c*/ 	.word	0x000000c0


	//   ....[1]....
        /*0050*/ 	.word	0x00000440


	//----- nvinfo : EIATTR_CRS_STACK_SIZE
	.align		4
.L_61:
        /*0054*/ 	.byte	0x04, 0x1e
        /*0056*/ 	.short	(.L_63 - .L_62)
.L_62:
        /*0058*/ 	.word	0x00000000


	//----- nvinfo : EIATTR_CBANK_PARAM_SIZE
	.align		4
.L_63:
        /*005c*/ 	.byte	0x03, 0x19
        /*005e*/ 	.short	0x0014


	//----- nvinfo : EIATTR_PARAM_CBANK
	.align		4
        /*0060*/ 	.byte	0x04, 0x0a
        /*0062*/ 	.short	(.L_65 - .L_64)
	.align		4
.L_64:
        /*0064*/ 	.word	index@(.nv.constant0._Z20invert_matrix_kernelPfS_i)
        /*0068*/ 	.short	0x0380
        /*006a*/ 	.short	0x0014


	//----- nvinfo : EIATTR_SW_WAR
	.align		4
.L_65:
        /*006c*/ 	.byte	0x04, 0x36
        /*006e*/ 	.short	(.L_67 - .L_66)
.L_66:
        /*0070*/ 	.word	0x00000008
.L_67:


//--------------------- .nv.info._Z21build_g_matrix_kernelPfP4DataPiiif --------------------------
	.section	.nv.info._Z21build_g_matrix_kernelPfP4DataPiiif,"",@"SHT_CUDA_INFO"
	.sectionflags	@""
	.align	4


	//----- nvinfo : EIATTR_CUDA_API_VERSION
	.align		4
        /*0000*/ 	.byte	0x04, 0x37
        /*0002*/ 	.short	(.L_69 - .L_68)
.L_68:
        /*0004*/ 	.word	0x00000082


	//----- nvinfo : EIATTR_KPARAM_INFO
	.align		4
.L_69:
        /*0008*/ 	.byte	0x04, 0x17
        /*000a*/ 	.short	(.L_71 - .L_70)
.L_70:
        /*000c*/ 	.word	0x00000000
        /*0010*/ 	.short	0x0005
        /*0012*/ 	.short	0x0020
        /*0014*/ 	.byte	0x00, 0xf0, 0x11, 0x00


	//----- nvinfo : EIATTR_KPARAM_INFO
	.align		4
.L_71:
        /*0018*/ 	.byte	0x04, 0x17
        /*001a*/ 	.short	(.L_73 - .L_72)
.L_72:
        /*001c*/ 	.word	0x00000000
        /*0020*/ 	.short	0x0004
        /*0022*/ 	.short	0x001c
        /*0024*/ 	.byte	0x00, 0xf0, 0x11, 0x00


	//----- nvinfo : EIATTR_KPARAM_INFO
	.align		4
.L_73:
        /*0028*/ 	.byte	0x04, 0x17
        /*002a*/ 	.short	(.L_75 - .L_74)
.L_74:
        /*002c*/ 	.word	0x00000000
        /*0030*/ 	.short	0x0003
        /*0032*/ 	.short	0x0018
        /*0034*/ 	.byte	0x00, 0xf0, 0x11, 0x00


	//----- nvinfo : EIATTR_KPARAM_INFO
	.align		4
.L_75:
        /*0038*/ 	.byte	0x04, 0x17
        /*003a*/ 	.short	(.L_77 - .L_76)
.L_76:
        /*003c*/ 	.word	0x00000000
        /*0040*/ 	.short	0x0002
        /*0042*/ 	.short	0x0010
        /*0044*/ 	.byte	0x00, 0xf5, 0x21, 0x00


	//----- nvinfo : EIATTR_KPARAM_INFO
	.align		4
.L_77:
        /*0048*/ 	.byte	0x04, 0x17
        /*004a*/ 	.short	(.L_79 - .L_78)
.L_78:
        /*004c*/ 	.word	0x00000000
        /*0050*/ 	.short	0x0001
        /*0052*/ 	.short	0x0008
        /*0054*/ 	.byte	0x00, 0xf5, 0x21, 0x00


	//----- nvinfo : EIATTR_KPARAM_INFO
	.align		4
.L_79:
        /*0058*/ 	.byte	0x04, 0x17
        /*005a*/ 	.short	(.L_81 - .L_80)
.L_80:
        /*005c*/ 	.word	0x00000000
        /*0060*/ 	.short	0x0000
        /*0062*/ 	.short	0x0000
        /*0064*/ 	.byte	0x00, 0xf5, 0x21, 0x00


	//----- nvinfo : EIATTR_SPARSE_MMA_MASK
	.align		4
.L_81:
        /*0068*/ 	.byte	0x03, 0x50
        /*006a*/ 	.short	0x0000


	//----- nvinfo : EIATTR_MAXREG_COUNT
	.align		4
        /*006c*/ 	.byte	0x03, 0x1b
        /*006e*/ 	.short	0x00ff


	//----- nvinfo : EIATTR_MERCURY_ISA_VERSION
	.align		4
        /*0070*/ 	.byte	0x03, 0x5f
        /*0072*/ 	.short	0x0101


	//----- nvinfo : EIATTR_VRC_CTA_INIT_COUNT
	.align		4
        /*0074*/ 	.byte	0x02, 0x4a
	.zero		1
	.zero		1


	//----- nvinfo : EIATTR_EXIT_INSTR_OFFSETS
	.align		4
        /*0078*/ 	.byte	0x04, 0x1c
        /*007a*/ 	.short	(.L_83 - .L_82)


	//   ....[0]....
.L_82:
        /*007c*/ 	.word	0x00000190


	//   ....[1]....
        /*0080*/ 	.word	0x00000210


	//----- nvinfo : EIATTR_CRS_STACK_SIZE
	.align		4
.L_83:
        /*0084*/ 	.byte	0x04, 0x1e
        /*0086*/ 	.short	(.L_85 - .L_84)
.L_84:
        /*0088*/ 	.word	0x00000000


	//----- nvinfo : EIATTR_CBANK_PARAM_SIZE
	.align		4
.L_85:
        /*008c*/ 	.byte	0x03, 0x19
        /*008e*/ 	.short	0x0024


	//----- nvinfo : EIATTR_PARAM_CBANK
	.align		4
        /*0090*/ 	.byte	0x04, 0x0a
        /*0092*/ 	.short	(.L_87 - .L_86)
	.align		4
.L_86:
        /*0094*/ 	.word	index@(.nv.constant0._Z21build_g_matrix_kernelPfP4DataPiiif)
        /*0098*/ 	.short	0x0380
        /*009a*/ 	.short	0x0024


	//----- nvinfo : EIATTR_SW_WAR
	.align		4
.L_87:
        /*009c*/ 	.byte	0x04, 0x36
        /*009e*/ 	.short	(.L_89 - .L_88)
.L_88:
        /*00a0*/ 	.word	0x00000008
.L_89:


//--------------------- .nv.info._Z22matrix_multiply_kernelPfS_S_iii --------------------------
	.section	.nv.info._Z22matrix_multiply_kernelPfS_S_iii,"",@"SHT_CUDA_INFO"
	.sectionflags	@""
	.align	4


	//----- nvinfo : EIATTR_CUDA_API_VERSION
	.align		4
        /*0000*/ 	.byte	0x04, 0x37
        /*0002*/ 	.short	(.L_91 - .L_90)
.L_90:
        /*0004*/ 	.word	0x00000082


	//----- nvinfo : EIATTR_KPARAM_INFO
	.align		4
.L_91:
        /*0008*/ 	.byte	0x04, 0x17
        /*000a*/ 	.short	(.L_93 - .L_92)
.L_92:
        /*000c*/ 	.word	0x00000000
        /*0010*/ 	.short	0x0005
        /*0012*/ 	.short	0x0020
        /*0014*/ 	.byte	0x00, 0xf0, 0x11, 0x00


	//----- nvinfo : EIATTR_KPARAM_INFO
	.align		4
.L_93:
        /*0018*/ 	.byte	0x04, 0x17
        /*001a*/ 	.short	(.L_95 - .L_94)
.L_94:
        /*001c*/ 	.word	0x00000000
        /*0020*/ 	.short	0x0004
        /*0022*/ 	.short	0x001c
        /*0024*/ 	.byte	0x00, 0xf0, 0x11, 0x00


	//----- nvinfo : EIATTR_KPARAM_INFO
	.align		4
.L_95:
        /*0028*/ 	.byte	0x04, 0x17
        /*002a*/ 	.short	(.L_97 - .L_96)
.L_96:
        /*002c*/ 	.word	0x00000000
        /*0030*/ 	.short	0x0003
        /*0032*/ 	.short	0x0018
        /*0034*/ 	.byte	0x00, 0xf0, 0x11, 0x00


	//----- nvinfo : EIATTR_KPARAM_INFO
	.align		4
.L_97:
        /*0038*/ 	.byte	0x04, 0x17
        /*003a*/ 	.short	(.L_99 - .L_98)
.L_98:
        /*003c*/ 	.word	0x00000000
        /*0040*/ 	.short	0x0002
        /*0042*/ 	.short	0x0010
        /*0044*/ 	.byte	0x00, 0xf5, 0x21, 0x00


	//----- nvinfo : EIATTR_KPARAM_INFO
	.align		4
.L_99:
        /*0048*/ 	.byte	0x04, 0x17
        /*004a*/ 	.short	(.L_101 - .L_100)
.L_100:
        /*004c*/ 	.word	0x00000000
        /*0050*/ 	.short	0x0001
        /*0052*/ 	.short	0x0008
        /*0054*/ 	.byte	0x00, 0xf5, 0x21, 0x00


	//----- nvinfo : EIATTR_KPARAM_INFO
	.align		4
.L_101:
        /*0058*/ 	.byte	0x04, 0x17
        /*005a*/ 	.short	(.L_103 - .L_102)
.L_102:
        /*005c*/ 	.word	0x00000000
        /*0060*/ 	.short	0x0000
        /*0062*/ 	.short	0x0000
        /*0064*/ 	.byte	0x00, 0xf5, 0x21, 0x00


	//----- nvinfo : EIATTR_SPARSE_MMA_MASK
	.align		4
.L_103:
        /*0068*/ 	.byte	0x03, 0x50
        /*006a*/ 	.short	0x0000


	//----- nvinfo : EIATTR_MAXREG_COUNT
	.align		4
        /*006c*/ 	.byte	0x03, 0x1b
        /*006e*/ 	.short	0x00ff


	//----- nvinfo : EIATTR_MERCURY_ISA_VERSION
	.align		4
        /*0070*/ 	.byte	0x03, 0x5f
        /*0072*/ 	.short	0x0101


	//----- nvinfo : EIATTR_VRC_CTA_INIT_COUNT
	.align		4
        /*0074*/ 	.byte	0x02, 0x4a
	.zero		1
	.zero		1


	//----- nvinfo : EIATTR_EXIT_INSTR_OFFSETS
	.align		4
        /*0078*/ 	.byte	0x04, 0x1c
        /*007a*/ 	.short	(.L_105 - .L_104)


	//   ....[0]....
.L_104:
        /*007c*/ 	.word	0x000000d0


	//   ....[1]....
        /*0080*/ 	.word	0x000008f0


	//----- nvinfo : EIATTR_CBANK_PARAM_SIZE
	.align		4
.L_105:
        /*0084*/ 	.byte	0x03, 0x19
        /*0086*/ 	.short	0x0024


	//----- nvinfo : EIATTR_PARAM_CBANK
	.align		4
        /*0088*/ 	.byte	0x04, 0x0a
        /*008a*/ 	.short	(.L_107 - .L_106)
	.align		4
.L_106:
        /*008c*/ 	.word	index@(.nv.constant0._Z22matrix_multiply_kernelPfS_S_iii)
        /*0090*/ 	.short	0x0380
        /*0092*/ 	.short	0x0024


	//----- nvinfo : EIATTR_SW_WAR
	.align		4
.L_107:
        /*0094*/ 	.byte	0x04, 0x36
        /*0096*/ 	.short	(.L_109 - .L_108)
.L_108:
        /*0098*/ 	.word	0x00000008
.L_109:


//--------------------- .nv.info._Z16transpose_kernelPfS_ii --------------------------
	.section	.nv.info._Z16transpose_kernelPfS_ii,"",@"SHT_CUDA_INFO"
	.sectionflags	@""
	.align	4


	//----- nvinfo : EIATTR_CUDA_API_VERSION
	.align		4
        /*0000*/ 	.byte	0x04, 0x37
        /*0002*/ 	.short	(.L_111 - .L_110)
.L_110:
        /*0004*/ 	.word	0x00000082


	//----- nvinfo : EIATTR_KPARAM_INFO
	.align		4
.L_111:
        /*0008*/ 	.byte	0x04, 0x17
        /*000a*/ 	.short	(.L_113 - .L_112)
.L_112:
        /*000c*/ 	.word	0x00000000
        /*0010*/ 	.short	0x0003
        /*0012*/ 	.short	0x0014
        /*0014*/ 	.byte	0x00, 0xf0, 0x11, 0x00


	//----- nvinfo : EIATTR_KPARAM_INFO
	.align		4
.L_113:
        /*0018*/ 	.byte	0x04, 0x17
        /*001a*/ 	.short	(.L_115 - .L_114)
.L_114:
        /*001c*/ 	.word	0x00000000
        /*0020*/ 	.short	0x0002
        /*0022*/ 	.short	0x0010
        /*0024*/ 	.byte	0x00, 0xf0, 0x11, 0x00


	//----- nvinfo : EIATTR_KPARAM_INFO
	.align		4
.L_115:
        /*0028*/ 	.byte	0x04, 0x17
        /*002a*/ 	.short	(.L_117 - .L_116)
.L_116:
        /*002c*/ 	.word	0x00000000
        /*0030*/ 	.short	0x0001
        /*0032*/ 	.short	0x0008
        /*0034*/ 	.byte	0x00, 0xf5, 0x21, 0x00


	//----- nvinfo : EIATTR_KPARAM_INFO
	.align		4
.L_117:
        /*0038*/ 	.byte	0x04, 0x17
        /*003a*/ 	.short	(.L_119 - .L_118)
.L_118:
        /*003c*/ 	.word	0x00000000
        /*0040*/ 	.short	0x0000
        /*0042*/ 	.short	0x0000
        /*0044*/ 	.byte	0x00, 0xf5, 0x21, 0x00


	//----- nvinfo : EIATTR_SPARSE_MMA_MASK
	.align		4
.L_119:
        /*0048*/ 	.byte	0x03, 0x50
        /*004a*/ 	.short	0x0000


	//----- nvinfo : EIATTR_MAXREG_COUNT
	.align		4
        /*004c*/ 	.byte	0x03, 0x1b
        /*004e*/ 	.short	0x00ff


	//----- nvinfo : EIATTR_MERCURY_ISA_VERSION
	.align		4
        /*0050*/ 	.byte	0x03, 0x5f
        /*0052*/ 	.short	0x0101


	//----- nvinfo : EIATTR_VRC_CTA_INIT_COUNT
	.align		4
        /*0054*/ 	.byte	0x02, 0x4a
	.zero		1
	.zero		1


	//----- nvinfo : EIATTR_EXIT_INSTR_OFFSETS
	.align		4
        /*0058*/ 	.byte	0x04, 0x1c
        /*005a*/ 	.short	(.L_121 - .L_120)


	//   ....[0]....
.L_120:
        /*005c*/ 	.word	0x000000c0


	//   ....[1]....
        /*0060*/ 	.word	0x00000160


	//----- nvinfo : EIATTR_CBANK_PARAM_SIZE
	.align		4
.L_121:
        /*0064*/ 	.byte	0x03, 0x19
        /*0066*/ 	.short	0x0018


	//----- nvinfo : EIATTR_PARAM_CBANK
	.align		4
        /*0068*/ 	.byte	0x04, 0x0a
        /*006a*/ 	.short	(.L_123 - .L_122)
	.align		4
.L_122:
        /*006c*/ 	.word	index@(.nv.constant0._Z16transpose_kernelPfS_ii)
        /*0070*/ 	.short	0x0380
        /*0072*/ 	.short	0x0018


	//----- nvinfo : EIATTR_SW_WAR
	.align		4
.L_123:
        /*0074*/ 	.byte	0x04, 0x36
        /*0076*/ 	.short	(.L_125 - .L_124)
.L_124:
        /*0078*/ 	.word	0x00000008
.L_125:


//--------------------- .nv.callgraph             --------------------------
	.section	.nv.callgraph,"",@"SHT_CUDA_CALLGRAPH"
	.align	4
	.sectionentsize	8
	.align		4
        /*0000*/ 	.word	0x00000000
	.align		4
        /*0004*/ 	.word	0xffffffff
	.align		4
        /*0008*/ 	.word	0x00000000
	.align		4
        /*000c*/ 	.word	0xfffffffe
	.align		4
        /*0010*/ 	.word	0x00000000
	.align		4
        /*0014*/ 	.word	0xfffffffd
	.align		4
        /*0018*/ 	.word	0x00000000
	.align		4
        /*001c*/ 	.word	0xfffffffc


//--------------------- .text._Z21build_b_matrix_kernelPfS_i --------------------------
	.section	.text._Z21build_b_matrix_kernelPfS_i,"ax",@progbits
	.align	128
        .global         _Z21build_b_matrix_kernelPfS_i
        .type           _Z21build_b_matrix_kernelPfS_i,@function
        .size           _Z21build_b_matrix_kernelPfS_i,(.L_x_46 - _Z21build_b_matrix_kernelPfS_i)
        .other          _Z21build_b_matrix_kernelPfS_i,@"STO_CUDA_ENTRY STV_DEFAULT"
_Z21build_b_matrix_kernelPfS_i:
.text._Z21build_b_matrix_kernelPfS_i:
[----:B------:R-:W-:Y:S01]  /*0000*/  LDC R1, c[0x0][0x37c] ;  /* 0x0000df00ff017b82 */ /* 0x000fe20000000800 */
[----:B------:R-:W0:Y:S07]  /*0010*/  S2R R0, SR_TID.Y ;  /* 0x0000000000007919 */ /* 0x000e2e0000002200 */
[----:B------:R-:W0:Y:S01]  /*0020*/  LDC R5, c[0x0][0x364] ;  /* 0x0000d900ff057b82 */ /* 0x000e220000000800 */
[----:B------:R-:W1:Y:S01]  /*0030*/  LDCU UR6, c[0x0][0x390] ;  /* 0x00007200ff0677ac */ /* 0x000e620008000800 */
[----:B------:R-:W2:Y:S06]  /*0040*/  S2R R3, SR_TID.X ;  /* 0x0000000000037919 */ /* 0x000eac0000002100 */
[----:B------:R-:W0:Y:S08]  /*0050*/  S2UR UR4, SR_CTAID.Y ;  /* 0x00000000000479c3 */ /* 0x000e300000002600 */
[----:B------:R-:W2:Y:S08]  /*0060*/  S2UR UR5, SR_CTAID.X ;  /* 0x00000000000579c3 */ /* 0x000eb00000002500 */
[----:B------:R-:W2:Y:S01]  /*0070*/  LDC R4, c[0x0][0x360] ;  /* 0x0000d800ff047b82 */ /* 0x000ea20000000800 */
[----:B0-----:R-:W-:-:S02]  /*0080*/  IMAD R5, R5, UR4, R0 ;  /* 0x0000000405057c24 */ /* 0x001fc4000f8e0200 */
[----:B--2---:R-:W-:-:S05]  /*0090*/  IMAD R4, R4, UR5, R3 ;  /* 0x0000000504047c24 */ /* 0x004fca000f8e0203 */
[----:B------:R-:W-:-:S04]  /*00a0*/  VIMNMX R0, PT, PT, R5, R4, !PT ;  /* 0x0000000405007248 */ /* 0x000fc80007fe0100 */
[----:B-1----:R-:W-:-:S13]  /*00b0*/  ISETP.GE.AND P0, PT, R0, UR6, PT ;  /* 0x0000000600007c0c */ /* 0x002fda000bf06270 */
[----:B------:R-:W-:Y:S05]  /*00c0*/  @P0 EXIT ;  /* 0x000000000000094d */ /* 0x000fea0003800000 */
[----:B------:R-:W0:Y:S01]  /*00d0*/  LDC.64 R8, c[0x0][0x388] ;  /* 0x0000e200ff087b82 */ /* 0x000e220000000a00 */
[----:B------:R-:W1:Y:S01]  /*00e0*/  LDCU.64 UR4, c[0x0][0x358] ;  /* 0x00006b00ff0477ac */ /* 0x000e620008000a00 */
[C---:B------:R-:W-:Y:S02]  /*00f0*/  IMAD R2, R5.reuse, UR6, R5 ;  /* 0x0000000605027c24 */ /* 0x040fe4000f8e0205 */
[----:B------:R-:W-:Y:S02]  /*0100*/  IMAD R6, R5, UR6, R4 ;  /* 0x0000000605067c24 */ /* 0x000fe4000f8e0204 */
[----:B0-----:R-:W-:-:S06]  /*0110*/  IMAD.WIDE.U32 R10, R2, 0x4, R8 ;  /* 0x00000004020a7825 */ /* 0x001fcc00078e0008 */
[----:B-1----:R-:W2:Y:S01]  /*0120*/  LDG.E R11, desc[UR4][R10.64] ;  /* 0x000000040a0b7981 */ /* 0x002ea2000c1e1900 */
[----:B------:R-:W-:-:S05]  /*0130*/  IMAD.WIDE R8, R6, 0x4, R8 ;  /* 0x0000000406087825 */ /* 0x000fca00078e0208 */
[----:B------:R-:W3:Y:S01]  /*0140*/  LDG.E R0, desc[UR4][R8.64] ;  /* 0x0000000408007981 */ /* 0x000ee2000c1e1900 */
[----:B------:R-:W-:Y:S01]  /*0150*/  BSSY.RECONVERGENT B0, `(.L_x_0) ;  /* 0x000000d000007945 */ /* 0x000fe20003800200 */
[----:B--2---:R-:W0:Y:S08]  /*0160*/  MUFU.RCP R12, -R11 ;  /* 0x8000000b000c7308 */ /* 0x004e300000001000 */
[----:B---3--:R-:W1:Y:S01]  /*0170*/  FCHK P0, R0, -R11 ;  /* 0x8000000b00007302 */ /* 0x008e620000000000 */
[----:B0-----:R-:W-:-:S04]  /*0180*/  FFMA R3, R11, R12, 1 ;  /* 0x3f8000000b037423 */ /* 0x001fc8000000000c */
[----:B------:R-:W-:-:S04]  /*0190*/  FFMA R3, R12, R3, R12 ;  /* 0x000000030c037223 */ /* 0x000fc8000000000c */
[----:B------:R-:W-:-:S04]  /*01a0*/  FFMA R12, R0, R3, RZ ;  /* 0x00000003000c7223 */ /* 0x000fc800000000ff */
[----:B------:R-:W-:-:S04]  /*01b0*/  FFMA R7, R11, R12, R0 ;  /* 0x0000000c0b077223 */ /* 0x000fc80000000000 */
[----:B------:R-:W-:Y:S01]  /*01c0*/  FFMA R3, R3, R7, R12 ;  /* 0x0000000703037223 */ /* 0x000fe2000000000c */
[----:B-1----:R-:W-:Y:S06]  /*01d0*/  @!P0 BRA `(.L_x_1) ;  /* 0x0000000000108947 */ /* 0x002fec0003800000 */
[----:B------:R-:W-:Y:S01]  /*01e0*/  FADD R3, -R11, -RZ ;  /* 0x800000ff0b037221 */ /* 0x000fe20000000100 */
[----:B------:R-:W-:-:S07]  /*01f0*/  MOV R8, 0x210 ;  /* 0x0000021000087802 */ /* 0x000fce0000000f00 */
[----:B------:R-:W-:Y:S05]  /*0200*/  CALL.REL.NOINC `($__internal_0_$__cuda_sm3x_div_rn_noftz_f32_slowpath) ;  /* 0x0000000000307944 */ /* 0x000fea0003c00000 */
[----:B------:R-:W-:-:S07]  /*0210*/  IMAD.MOV.U32 R3, RZ, RZ, R0 ;  /* 0x000000ffff037224 */ /* 0x000fce00078e0000 */
.L_x_1:
[----:B------:R-:W-:Y:S05]  /*0220*/  BSYNC.RECONVERGENT B0 ;  /* 0x0000000000007941 */ /* 0x000fea0003800200 */
.L_x_0:
[----:B------:R-:W0:Y:S01]  /*0230*/  LDC.64 R8, c[0x0][0x380] ;  /* 0x0000e000ff087b82 */ /* 0x000e220000000a00 */
[----:B------:R-:W-:Y:S01]  /*0240*/  ISETP.NE.AND P0, PT, R5, R4, PT ;  /* 0x000000040500720c */ /* 0x000fe20003f05270 */
[----:B0-----:R-:W-:-:S05]  /*0250*/  IMAD.WIDE R6, R6, 0x4, R8 ;  /* 0x0000000406067825 */ /* 0x001fca00078e0208 */
[----:B------:R0:W-:Y:S07]  /*0260*/  STG.E desc[UR4][R6.64], R3 ;  /* 0x0000000306007986 */ /* 0x0001ee000c101904 */
[----:B------:R-:W-:Y:S05]  /*0270*/  @P0 EXIT ;  /* 0x000000000000094d */ /* 0x000fea0003800000 */
[----:B0-----:R-:W-:-:S05]  /*0280*/  IMAD.WIDE.U32 R2, R2, 0x4, R8 ;  /* 0x0000000402027825 */ /* 0x001fca00078e0008 */
[----:B------:R-:W2:Y:S02]  /*0290*/  LDG.E R0, desc[UR4][R2.64] ;  /* 0x0000000402007981 */ /* 0x000ea4000c1e1900 */
[----:B--2---:R-:W-:-:S05]  /*02a0*/  FADD R5, R0, 1 ;  /* 0x3f80000000057421 */ /* 0x004fca0000000000 */
[----:B------:R-:W-:Y:S01]  /*02b0*/  STG.E desc[UR4][R2.64], R5 ;  /* 0x0000000502007986 */ /* 0x000fe2000c101904 */
[----:B------:R-:W-:Y:S05]  /*02c0*/  EXIT ;  /* 0x000000000000794d */ /* 0x000fea0003800000 */
        .weak           $__internal_0_$__cuda_sm3x_div_rn_noftz_f32_slowpath
        .type           $__internal_0_$__cuda_sm3x_div_rn_noftz_f32_slowpath,@function
        .size           $__internal_0_$__cuda_sm3x_div_rn_noftz_f32_slowpath,(.L_x_46 - $__internal_0_$__cuda_sm3x_div_rn_noftz_f32_slowpath)
$__internal_0_$__cuda_sm3x_div_rn_noftz_f32_slowpath:
[----:B------:R-:W-:Y:S01]  /*02d0*/  SHF.R.U32.HI R9, RZ, 0x17, R3 ;  /* 0x00000017ff097819 */ /* 0x000fe20000011603 */
[----:B------:R-:W-:Y:S01]  /*02e0*/  BSSY.RECONVERGENT B1, `(.L_x_2) ;  /* 0x0000063000017945 */ /* 0x000fe20003800200 */
[--C-:B------:R-:W-:Y:S01]  /*02f0*/  SHF.R.U32.HI R7, RZ, 0x17, R0.reuse ;  /* 0x00000017ff077819 */ /* 0x100fe20000011600 */
[----:B------:R-:W-:Y:S01]  /*0300*/  IMAD.MOV.U32 R11, RZ, RZ, R0 ;  /* 0x000000ffff0b7224 */ /* 0x000fe200078e0000 */
[----:B------:R-:W-:Y:S02]  /*0310*/  LOP3.LUT R10, R9, 0xff, RZ, 0xc0, !PT ;  /* 0x000000ff090a7812 */ /* 0x000fe400078ec0ff */
[----:B------:R-:W-:-:S03]  /*0320*/  LOP3.LUT R9, R7, 0xff, RZ, 0xc0, !PT ;  /* 0x000000ff07097812 */ /* 0x000fc600078ec0ff */
[----:B------:R-:W-:Y:S02]  /*0330*/  VIADD R13, R10, 0xffffffff ;  /* 0xffffffff0a0d7836 */ /* 0x000fe40000000000 */
[----:B------:R-:W-:-:S03]  /*0340*/  VIADD R12, R9, 0xffffffff ;  /* 0xffffffff090c7836 */ /* 0x000fc60000000000 */
[----:B------:R-:W-:-:S04]  /*0350*/  ISETP.GT.U32.AND P0, PT, R13, 0xfd, PT ;  /* 0x000000fd0d00780c */ /* 0x000fc80003f04070 */
[----:B------:R-:W-:-:S13]  /*0360*/  ISETP.GT.U32.OR P0, PT, R12, 0xfd, P0 ;  /* 0x000000fd0c00780c */ /* 0x000fda0000704470 */
[----:B------:R-:W-:Y:S01]  /*0370*/  @!P0 IMAD.MOV.U32 R7, RZ, RZ, RZ ;  /* 0x000000ffff078224 */ /* 0x000fe200078e00ff */
[----:B------:R-:W-:Y:S06]  /*0380*/  @!P0 BRA `(.L_x_3) ;  /* 0x00000000005c8947 */ /* 0x000fec0003800000 */
[----:B------:R-:W-:Y:S02]  /*0390*/  FSETP.GTU.FTZ.AND P1, PT, |R3|, +INF , PT ;  /* 0x7f8000000300780b */ /* 0x000fe40003f3c200 */
[----:B------:R-:W-:-:S04]  /*03a0*/  FSETP.GTU.FTZ.AND P0, PT, |R0|, +INF , PT ;  /* 0x7f8000000000780b */ /* 0x000fc80003f1c200 */
[----:B------:R-:W-:-:S13]  /*03b0*/  PLOP3.LUT P0, PT, P0, P1, PT, 0xf8, 0x8f ;  /* 0x00000000008f781c */ /* 0x000fda0000703f70 */
[----:B------:R-:W-:Y:S05]  /*03c0*/  @P0 BRA `(.L_x_4) ;  /* 0x00000004004c0947 */ /* 0x000fea0003800000 */
[----:B------:R-:W-:-:S13]  /*03d0*/  LOP3.LUT P0, RZ, R3, 0x7fffffff, R11, 0xc8, !PT ;  /* 0x7fffffff03ff7812 */ /* 0x000fda000780c80b */
[----:B------:R-:W-:Y:S05]  /*03e0*/  @!P0 BRA `(.L_x_5) ;  /* 0x00000004003c8947 */ /* 0x000fea0003800000 */
[C---:B------:R-:W-:Y:S02]  /*03f0*/  FSETP.NEU.FTZ.AND P2, PT, |R0|.reuse, +INF , PT ;  /* 0x7f8000000000780b */ /* 0x040fe40003f5d200 */
[----:B------:R-:W-:Y:S02]  /*0400*/  FSETP.NEU.FTZ.AND P1, PT, |R3|, +INF , PT ;  /* 0x7f8000000300780b */ /* 0x000fe40003f3d200 */
[----:B------:R-:W-:-:S11]  /*0410*/  FSETP.NEU.FTZ.AND P0, PT, |R0|, +INF , PT ;  /* 0x7f8000000000780b */ /* 0x000fd60003f1d200 */
[----:B------:R-:W-:Y:S05]  /*0420*/  @!P1 BRA !P2, `(.L_x_5) ;  /* 0x00000004002c9947 */ /* 0x000fea0005000000 */
[----:B------:R-:W-:-:S04]  /*0430*/  LOP3.LUT P2, RZ, R11, 0x7fffffff, RZ, 0xc0, !PT ;  /* 0x7fffffff0bff7812 */ /* 0x000fc8000784c0ff */
[----:B------:R-:W-:-:S13]  /*0440*/  PLOP3.LUT P1, PT, P1, P2, PT, 0x2f, 0xf2 ;  /* 0x0000000000f2781c */ /* 0x000fda0000f24577 */
[----:B------:R-:W-:Y:S05]  /*0450*/  @P1 BRA `(.L_x_6) ;  /* 0x0000000400181947 */ /* 0x000fea0003800000 */
[----:B------:R-:W-:-:S04]  /*0460*/  LOP3.LUT P1, RZ, R3, 0x7fffffff, RZ, 0xc0, !PT ;  /* 0x7fffffff03ff7812 */ /* 0x000fc8000782c0ff */
[----:B------:R-:W-:-:S13]  /*0470*/  PLOP3.LUT P0, PT, P0, P1, PT, 0x2f, 0xf2 ;  /* 0x0000000000f2781c */ /* 0x000fda0000702577 */
[----:B------:R-:W-:Y:S05]  /*0480*/  @P0 BRA `(.L_x_7) ;  /* 0x0000000400000947 */ /* 0x000fea0003800000 */
[----:B------:R-:W-:Y:S02]  /*0490*/  ISETP.GE.AND P0, PT, R12, RZ, PT ;  /* 0x000000ff0c00720c */ /* 0x000fe40003f06270 */
[----:B------:R-:W-:-:S11]  /*04a0*/  ISETP.GE.AND P1, PT, R13, RZ, PT ;  /* 0x000000ff0d00720c */ /* 0x000fd60003f26270 */
[----:B------:R-:W-:Y:S02]  /*04b0*/  @P0 IMAD.MOV.U32 R7, RZ, RZ, RZ ;  /* 0x000000ffff070224 */ /* 0x000fe400078e00ff */
[----:B------:R-:W-:Y:S01]  /*04c0*/  @!P0 FFMA R11, R0, 1.84467440737095516160e+19, RZ ;  /* 0x5f800000000b8823 */ /* 0x000fe200000000ff */
[----:B------:R-:W-:Y:S02]  /*04d0*/  @!P0 IMAD.MOV.U32 R7, RZ, RZ, -0x40 ;  /* 0xffffffc0ff078424 */ /* 0x000fe400078e00ff */
[----:B------:R-:W-:Y:S02]  /*04e0*/  @!P1 FFMA R3, R3, 1.84467440737095516160e+19, RZ ;  /* 0x5f80000003039823 */ /* 0x000fe400000000ff */
[----:B------:R-:W-:-:S07]  /*04f0*/  @!P1 VIADD R7, R7, 0x40 ;  /* 0x0000004007079836 */ /* 0x000fce0000000000 */
.L_x_3:
[----:B------:R-:W-:Y:S01]  /*0500*/  LEA R0, R10, 0xc0800000, 0x17 ;  /* 0xc08000000a007811 */ /* 0x000fe200078eb8ff */
[----:B------:R-:W-:Y:S01]  /*0510*/  VIADD R9, R9, 0xffffff81 ;  /* 0xffffff8109097836 */ /* 0x000fe20000000000 */
[----:B------:R-:W-:Y:S03]  /*0520*/  BSSY.RECONVERGENT B2, `(.L_x_8) ;  /* 0x0000035000027945 */ /* 0x000fe60003800200 */
[----:B------:R-:W-:Y:S01]  /*0530*/  IMAD.IADD R3, R3, 0x1, -R0 ;  /* 0x0000000103037824 */ /* 0x000fe200078e0a00 */
[C---:B------:R-:W-:Y:S01]  /*0540*/  IADD3 R10, PT, PT, R9.reuse, 0x7f, -R10 ;  /* 0x0000007f090a7810 */ /* 0x040fe20007ffe80a */
[----:B------:R-:W-:Y:S02]  /*0550*/  IMAD R0, R9, -0x800000, R11 ;  /* 0xff80000009007824 */ /* 0x000fe400078e020b */
[----:B------:R-:W0:Y:S01]  /*0560*/  MUFU.RCP R12, R3 ;  /* 0x00000003000c7308 */ /* 0x000e220000001000 */
[----:B------:R-:W-:Y:S01]  /*0570*/  FADD.FTZ R13, -R3, -RZ ;  /* 0x800000ff030d7221 */ /* 0x000fe20000010100 */
[----:B------:R-:W-:-:S03]  /*0580*/  IMAD.IADD R10, R10, 0x1, R7 ;  /* 0x000000010a0a7824 */ /* 0x000fc600078e0207 */
[----:B0-----:R-:W-:-:S04]  /*0590*/  FFMA R15, R12, R13, 1 ;  /* 0x3f8000000c0f7423 */ /* 0x001fc8000000000d */
[----:B------:R-:W-:-:S04]  /*05a0*/  FFMA R14, R12, R15, R12 ;  /* 0x0000000f0c0e7223 */ /* 0x000fc8000000000c */
[----:B------:R-:W-:-:S04]  /*05b0*/  FFMA R11, R0, R14, RZ ;  /* 0x0000000e000b7223 */ /* 0x000fc800000000ff */
[----:B------:R-:W-:-:S04]  /*05c0*/  FFMA R12, R13, R11, R0 ;  /* 0x0000000b0d0c7223 */ /* 0x000fc80000000000 */
[----:B------:R-:W-:-:S04]  /*05d0*/  FFMA R11, R14, R12, R11 ;  /* 0x0000000c0e0b7223 */ /* 0x000fc8000000000b */
[----:B------:R-:W-:-:S04]  /*05e0*/  FFMA R12, R13, R11, R0 ;  /* 0x0000000b0d0c7223 */ /* 0x000fc80000000000 */
[----:B------:R-:W-:-:S05]  /*05f0*/  FFMA R0, R14, R12, R11 ;  /* 0x0000000c0e007223 */ /* 0x000fca000000000b */
[----:B------:R-:W-:-:S04]  /*0600*/  SHF.R.U32.HI R3, RZ, 0x17, R0 ;  /* 0x00000017ff037819 */ /* 0x000fc80000011600 */
[----:B------:R-:W-:-:S05]  /*0610*/  LOP3.LUT R3, R3, 0xff, RZ, 0xc0, !PT ;  /* 0x000000ff03037812 */ /* 0x000fca00078ec0ff */
[----:B------:R-:W-:-:S04]  /*0620*/  IMAD.IADD R9, R3, 0x1, R10 ;  /* 0x0000000103097824 */ /* 0x000fc800078e020a */
[----:B------:R-:W-:-:S05]  /*0630*/  VIADD R3, R9, 0xffffffff ;  /* 0xffffffff09037836 */ /* 0x000fca0000000000 */
[----:B------:R-:W-:-:S13]  /*0640*/  ISETP.GE.U32.AND P0, PT, R3, 0xfe, PT ;  /* 0x000000fe0300780c */ /* 0x000fda0003f06070 */
[----:B------:R-:W-:Y:S05]  /*0650*/  @!P0 BRA `(.L_x_9) ;  /* 0x0000000000808947 */ /* 0x000fea0003800000 */
[----:B------:R-:W-:-:S13]  /*0660*/  ISETP.GT.AND P0, PT, R9, 0xfe, PT ;  /* 0x000000fe0900780c */ /* 0x000fda0003f04270 */
[----:B------:R-:W-:Y:S05]  /*0670*/  @P0 BRA `(.L_x_10) ;  /* 0x00000000006c0947 */ /* 0x000fea0003800000 */
[----:B------:R-:W-:-:S13]  /*0680*/  ISETP.GE.AND P0, PT, R9, 0x1, PT ;  /* 0x000000010900780c */ /* 0x000fda0003f06270 */
[----:B------:R-:W-:Y:S05]  /*0690*/  @P0 BRA `(.L_x_11) ;  /* 0x0000000000740947 */ /* 0x000fea0003800000 */
[----:B------:R-:W-:Y:S02]  /*06a0*/  ISETP.GE.AND P0, PT, R9, -0x18, PT ;  /* 0xffffffe80900780c */ /* 0x000fe40003f06270 */
[----:B------:R-:W-:-:S11]  /*06b0*/  LOP3.LUT R0, R0, 0x80000000, RZ, 0xc0, !PT ;  /* 0x8000000000007812 */ /* 0x000fd600078ec0ff */
[----:B------:R-:W-:Y:S05]  /*06c0*/  @!P0 BRA `(.L_x_11) ;  /* 0x0000000000688947 */ /* 0x000fea0003800000 */
[CCC-:B------:R-:W-:Y:S01]  /*06d0*/  FFMA.RZ R3, R14.reuse, R12.reuse, R11.reuse ;  /* 0x0000000c0e037223 */ /* 0x1c0fe2000000c00b */
[CCC-:B------:R-:W-:Y:S01]  /*06e0*/  FFMA.RM R10, R14.reuse, R12.reuse, R11.reuse ;  /* 0x0000000c0e0a7223 */ /* 0x1c0fe2000000400b */
[C---:B------:R-:W-:Y:S02]  /*06f0*/  ISETP.NE.AND P2, PT, R9.reuse, RZ, PT ;  /* 0x000000ff0900720c */ /* 0x040fe40003f45270 */
[----:B------:R-:W-:Y:S02]  /*0700*/  ISETP.NE.AND P1, PT, R9, RZ, PT ;  /* 0x000000ff0900720c */ /* 0x000fe40003f25270 */
[----:B------:R-:W-:Y:S01]  /*0710*/  LOP3.LUT R7, R3, 0x7fffff, RZ, 0xc0, !PT ;  /* 0x007fffff03077812 */ /* 0x000fe200078ec0ff */
[----:B------:R-:W-:Y:S01]  /*0720*/  FFMA.RP R3, R14, R12, R11 ;  /* 0x0000000c0e037223 */ /* 0x000fe2000000800b */
[----:B------:R-:W-:Y:S02]  /*0730*/  VIADD R12, R9, 0x20 ;  /* 0x00000020090c7836 */ /* 0x000fe40000000000 */
[----:B------:R-:W-:Y:S01]  /*0740*/  LOP3.LUT R7, R7, 0x800000, RZ, 0xfc, !PT ;  /* 0x0080000007077812 */ /* 0x000fe200078efcff */
[----:B------:R-:W-:Y:S01]  /*0750*/  IMAD.MOV R9, RZ, RZ, -R9 ;  /* 0x000000ffff097224 */ /* 0x000fe200078e0a09 */
[----:B------:R-:W-:-:S02]  /*0760*/  FSETP.NEU.FTZ.AND P0, PT, R3, R10, PT ;  /* 0x0000000a0300720b */ /* 0x000fc40003f1d000 */
[----:B------:R-:W-:Y:S02]  /*0770*/  SHF.L.U32 R12, R7, R12, RZ ;  /* 0x0000000c070c7219 */ /* 0x000fe400000006ff */
[----:B------:R-:W-:Y:S02]  /*0780*/  SEL R10, R9, RZ, P2 ;  /* 0x000000ff090a7207 */ /* 0x000fe40001000000 */
[----:B------:R-:W-:Y:S02]  /*0790*/  ISETP.NE.AND P1, PT, R12, RZ, P1 ;  /* 0x000000ff0c00720c */ /* 0x000fe40000f25270 */
[----:B------:R-:W-:Y:S02]  /*07a0*/  SHF.R.U32.HI R10, RZ, R10, R7 ;  /* 0x0000000aff0a7219 */ /* 0x000fe40000011607 */
[----:B------:R-:W-:Y:S02]  /*07b0*/  PLOP3.LUT P0, PT, P0, P1, PT, 0xf8, 0x8f ;  /* 0x00000000008f781c */ /* 0x000fe40000703f70 */
[----:B------:R-:W-:-:S02]  /*07c0*/  SHF.R.U32.HI R12, RZ, 0x1, R10 ;  /* 0x00000001ff0c7819 */ /* 0x000fc4000001160a */
[----:B------:R-:W-:-:S04]  /*07d0*/  SEL R3, RZ, 0x1, !P0 ;  /* 0x00000001ff037807 */ /* 0x000fc80004000000 */
[----:B------:R-:W-:-:S04]  /*07e0*/  LOP3.LUT R3, R3, 0x1, R12, 0xf8, !PT ;  /* 0x0000000103037812 */ /* 0x000fc800078ef80c */
[----:B------:R-:W-:-:S05]  /*07f0*/  LOP3.LUT R3, R3, R10, RZ, 0xc0, !PT ;  /* 0x0000000a03037212 */ /* 0x000fca00078ec0ff */
[----:B------:R-:W-:-:S05]  /*0800*/  IMAD.IADD R3, R12, 0x1, R3 ;  /* 0x000000010c037824 */ /* 0x000fca00078e0203 */
[----:B------:R-:W-:Y:S01]  /*0810*/  LOP3.LUT R0, R3, R0, RZ, 0xfc, !PT ;  /* 0x0000000003007212 */ /* 0x000fe200078efcff */
[----:B------:R-:W-:Y:S06]  /*0820*/  BRA `(.L_x_11) ;  /* 0x0000000000107947 */ /* 0x000fec0003800000 */
.L_x_10:
[----:B------:R-:W-:-:S04]  /*0830*/  LOP3.LUT R0, R0, 0x80000000, RZ, 0xc0, !PT ;  /* 0x8000000000007812 */ /* 0x000fc800078ec0ff */
[----:B------:R-:W-:Y:S01]  /*0840*/  LOP3.LUT R0, R0, 0x7f800000, RZ, 0xfc, !PT ;  /* 0x7f80000000007812 */ /* 0x000fe200078efcff */
[----:B------:R-:W-:Y:S06]  /*0850*/  BRA `(.L_x_11) ;  /* 0x0000000000047947 */ /* 0x000fec0003800000 */
.L_x_9:
[----:B------:R-:W-:-:S07]  /*0860*/  IMAD R0, R10, 0x800000, R0 ;  /* 0x008000000a007824 */ /* 0x000fce00078e0200 */
.L_x_11:
[----:B------:R-:W-:Y:S05]  /*0870*/  BSYNC.RECONVERGENT B2 ;  /* 0x0000000000027941 */ /* 0x000fea0003800200 */
.L_x_8:
[----:B------:R-:W-:Y:S05]  /*0880*/  BRA `(.L_x_12) ;  /* 0x0000000000207947 */ /* 0x000fea0003800000 */
.L_x_7:
[----:B------:R-:W-:-:S04]  /*0890*/  LOP3.LUT R0, R3, 0x80000000, R11, 0x48, !PT ;  /* 0x8000000003007812 */ /* 0x000fc800078e480b */
[----:B------:R-:W-:Y:S01]  /*08a0*/  LOP3.LUT R0, R0, 0x7f800000, RZ, 0xfc, !PT ;  /* 0x7f80000000007812 */ /* 0x000fe200078efcff */
[----:B------:R-:W-:Y:S06]  /*08b0*/  BRA `(.L_x_12) ;  /* 0x0000000000147947 */ /* 0x000fec0003800000 */
.L_x_6:
[----:B------:R-:W-:Y:S01]  /*08c0*/  LOP3.LUT R0, R3, 0x80000000, R11, 0x48, !PT ;  /* 0x8000000003007812 */ /* 0x000fe200078e480b */
[----:B------:R-:W-:Y:S06]  /*08d0*/  BRA `(.L_x_12) ;  /* 0x00000000000c7947 */ /* 0x000fec0003800000 */
.L_x_5:
[----:B------:R-:W0:Y:S01]  /*08e0*/  MUFU.RSQ R0, -QNAN ;  /* 0xffc0000000007908 */ /* 0x000e220000001400 */
[----:B------:R-:W-:Y:S05]  /*08f0*/  BRA `(.L_x_12) ;  /* 0x0000000000047947 */ /* 0x000fea0003800000 */
.L_x_4:
[----:B------:R-:W-:-:S07]  /*0900*/  FADD.FTZ R0, R0, R3 ;  /* 0x0000000300007221 */ /* 0x000fce0000010000 */
.L_x_12:
[----:B------:R-:W-:Y:S05]  /*0910*/  BSYNC.RECONVERGENT B1 ;  /* 0x0000000000017941 */ /* 0x000fea0003800200 */
.L_x_2:
[----:B------:R-:W-:-:S04]  /*0920*/  IMAD.MOV.U32 R9, RZ, RZ, 0x0 ;  /* 0x00000000ff097424 */ /* 0x000fc800078e00ff */
[----:B0-----:R-:W-:Y:S05]  /*0930*/  RET.REL.NODEC R8 `(_Z21build_b_matrix_kernelPfS_i) ;  /* 0xfffffff408b07950 */ /* 0x001fea0003c3ffff */
.L_x_13:
[----:B------:R-:W-:-:S00]  /*0940*/  BRA `(.L_x_13) ;  /* 0xfffffffc00fc7947 */ /* 0x000fc0000383ffff */
[----:B------:R-:W-:-:S00]  /*0950*/  NOP ;  /* 0x0000000000007918 */ /* 0x000fc00000000000 */
        /* <DEDUP_REMOVED lines=10> */
.L_x_46:


//--------------------- .text._Z20invert_matrix_kernelPfS_i --------------------------
	.section	.text._Z20invert_matrix_kernelPfS_i,"ax",@progbits
	.align	128
        .global         _Z20invert_matrix_kernelPfS_i
        .type           _Z20invert_matrix_kernelPfS_i,@function
        .size           _Z20invert_matrix_kernelPfS_i,(.L_x_48 - _Z20invert_matrix_kernelPfS_i)
        .other          _Z20invert_matrix_kernelPfS_i,@"STO_CUDA_ENTRY STV_DEFAULT"
_Z20invert_matrix_kernelPfS_i:
.text._Z20invert_matrix_kernelPfS_i:
        /* <DEDUP_REMOVED lines=13> */
[----:B------:R-:W-:Y:S01]  /*00d0*/  ISETP.NE.AND P0, PT, R4, R5, PT ;  /* 0x000000050400720c */ /* 0x000fe20003f05270 */
[----:B------:R-:W0:Y:S01]  /*00e0*/  LDCU.64 UR4, c[0x0][0x358] ;  /* 0x00006b00ff0477ac */ /* 0x000e220008000a00 */
[----:B------:R-:W-:Y:S11]  /*00f0*/  BSSY.RECONVERGENT B0, `(.L_x_14) ;  /* 0x000002f000007945 */ /* 0x000ff60003800200 */
[----:B------:R-:W-:Y:S05]  /*0100*/  @P0 BRA `(.L_x_15) ;  /* 0x0000000000500947 */ /* 0x000fea0003800000 */
[----:B------:R-:W1:Y:S01]  /*0110*/  LDC.64 R2, c[0x0][0x380] ;  /* 0x0000e000ff027b82 */ /* 0x000e620000000a00 */
[----:B------:R-:W-:-:S04]  /*0120*/  IMAD R7, R4, UR6, R4 ;  /* 0x0000000604077c24 */ /* 0x000fc8000f8e0204 */
[----:B-1----:R-:W-:-:S05]  /*0130*/  IMAD.WIDE.U32 R2, R7, 0x4, R2 ;  /* 0x0000000407027825 */ /* 0x002fca00078e0002 */
[----:B0-----:R-:W2:Y:S01]  /*0140*/  LDG.E R0, desc[UR4][R2.64] ;  /* 0x0000000402007981 */ /* 0x001ea2000c1e1900 */
[----:B------:R-:W-:Y:S01]  /*0150*/  BSSY.RECONVERGENT B1, `(.L_x_16) ;  /* 0x000000d000017945 */ /* 0x000fe20003800200 */
[----:B--2---:R-:W-:-:S05]  /*0160*/  VIADD R6, R0, 0x1800000 ;  /* 0x0180000000067836 */ /* 0x004fca0000000000 */
[----:B------:R-:W-:-:S04]  /*0170*/  LOP3.LUT R6, R6, 0x7f800000, RZ, 0xc0, !PT ;  /* 0x7f80000006067812 */ /* 0x000fc800078ec0ff */
[----:B------:R-:W-:-:S13]  /*0180*/  ISETP.GT.U32.AND P0, PT, R6, 0x1ffffff, PT ;  /* 0x01ffffff0600780c */ /* 0x000fda0003f04070 */
[----:B------:R-:W-:Y:S05]  /*0190*/  @P0 BRA `(.L_x_17) ;  /* 0x0000000000100947 */ /* 0x000fea0003800000 */
[----:B------:R-:W-:-:S07]  /*01a0*/  MOV R6, 0x1c0 ;  /* 0x000001c000067802 */ /* 0x000fce0000000f00 */
[----:B------:R-:W-:Y:S05]  /*01b0*/  CALL.REL.NOINC `($__internal_1_$__cuda_sm20_rcp_rn_f32_slowpath) ;  /* 0x0000000000a47944 */ /* 0x000fea0003c00000 */
[----:B------:R-:W-:Y:S01]  /*01c0*/  IMAD.MOV.U32 R2, RZ, RZ, R3 ;  /* 0x000000ffff027224 */ /* 0x000fe200078e0003 */
[----:B------:R-:W-:Y:S06]  /*01d0*/  BRA `(.L_x_18) ;  /* 0x0000000000107947 */ /* 0x000fec0003800000 */
.L_x_17:
[----:B------:R-:W0:Y:S02]  /*01e0*/  MUFU.RCP R3, R0 ;  /* 0x0000000000037308 */ /* 0x000e240000001000 */
[----:B0-----:R-:W-:-:S04]  /*01f0*/  FFMA R2, R0, R3, -1 ;  /* 0xbf80000000027423 */ /* 0x001fc80000000003 */
[----:B------:R-:W-:-:S04]  /*0200*/  FADD.FTZ R2, -R2, -RZ ;  /* 0x800000ff02027221 */ /* 0x000fc80000010100 */
[----:B------:R-:W-:-:S07]  /*0210*/  FFMA R2, R3, R2, R3 ;  /* 0x0000000203027223 */ /* 0x000fce0000000003 */
.L_x_18:
[----:B------:R-:W-:Y:S05]  /*0220*/  BSYNC.RECONVERGENT B1 ;  /* 0x0000000000017941 */ /* 0x000fea0003800200 */
.L_x_16:
[----:B------:R-:W-:Y:S01]  /*0230*/  IMAD.MOV.U32 R7, RZ, RZ, R2 ;  /* 0x000000ffff077224 */ /* 0x000fe200078e0002 */
[----:B------:R-:W-:Y:S06]  /*0240*/  BRA `(.L_x_19) ;  /* 0x0000000000647947 */ /* 0x000fec0003800000 */
.L_x_15:
[----:B------:R-:W1:Y:S01]  /*0250*/  LDC.64 R2, c[0x0][0x380] ;  /* 0x0000e000ff027b82 */ /* 0x000e620000000a00 */
[C---:B------:R-:W-:Y:S02]  /*0260*/  IMAD R9, R4.reuse, UR6, R4 ;  /* 0x0000000604097c24 */ /* 0x040fe4000f8e0204 */
[--C-:B------:R-:W-:Y:S02]  /*0270*/  IMAD R7, R5, UR6, R5.reuse ;  /* 0x0000000605077c24 */ /* 0x100fe4000f8e0205 */
[----:B------:R-:W-:Y:S02]  /*0280*/  IMAD R11, R4, UR6, R5 ;  /* 0x00000006040b7c24 */ /* 0x000fe4000f8e0205 */
[----:B-1----:R-:W-:-:S04]  /*0290*/  IMAD.WIDE.U32 R8, R9, 0x4, R2 ;  /* 0x0000000409087825 */ /* 0x002fc800078e0002 */
[--C-:B------:R-:W-:Y:S02]  /*02a0*/  IMAD.WIDE R6, R7, 0x4, R2.reuse ;  /* 0x0000000407067825 */ /* 0x100fe400078e0202 */
[----:B0-----:R-:W2:Y:S04]  /*02b0*/  LDG.E R8, desc[UR4][R8.64] ;  /* 0x0000000408087981 */ /* 0x001ea8000c1e1900 */
[----:B------:R-:W2:Y:S01]  /*02c0*/  LDG.E R7, desc[UR4][R6.64] ;  /* 0x0000000406077981 */ /* 0x000ea2000c1e1900 */
[----:B------:R-:W-:-:S05]  /*02d0*/  IMAD.WIDE R2, R11, 0x4, R2 ;  /* 0x000000040b027825 */ /* 0x000fca00078e0202 */
[----:B------:R-:W3:Y:S01]  /*02e0*/  LDG.E R0, desc[UR4][R2.64] ;  /* 0x0000000402007981 */ /* 0x000ee2000c1e1900 */
[----:B------:R-:W-:Y:S01]  /*02f0*/  BSSY.RECONVERGENT B1, `(.L_x_19) ;  /* 0x000000e000017945 */ /* 0x000fe20003800200 */
[----:B--2---:R-:W-:-:S04]  /*0300*/  FMUL R11, R8, R7 ;  /* 0x00000007080b7220 */ /* 0x004fc80000400000 */
[----:B------:R-:W0:Y:S08]  /*0310*/  MUFU.RCP R10, R11 ;  /* 0x0000000b000a7308 */ /* 0x000e300000001000 */
[----:B---3--:R-:W1:Y:S01]  /*0320*/  FCHK P0, -R0, R11 ;  /* 0x0000000b00007302 */ /* 0x008e620000000100 */
[----:B0-----:R-:W-:-:S04]  /*0330*/  FFMA R13, -R11, R10, 1 ;  /* 0x3f8000000b0d7423 */ /* 0x001fc8000000010a */
[----:B------:R-:W-:-:S04]  /*0340*/  FFMA R13, R10, R13, R10 ;  /* 0x0000000d0a0d7223 */ /* 0x000fc8000000000a */
[----:B------:R-:W-:-:S04]  /*0350*/  FFMA R10, -R0, R13, RZ ;  /* 0x0000000d000a7223 */ /* 0x000fc800000001ff */
[----:B------:R-:W-:-:S04]  /*0360*/  FFMA R8, -R11, R10, -R0 ;  /* 0x0000000a0b087223 */ /* 0x000fc80000000900 */
[----:B------:R-:W-:Y:S01]  /*0370*/  FFMA R7, R13, R8, R10 ;  /* 0x000000080d077223 */ /* 0x000fe2000000000a */
[----:B-1----:R-:W-:Y:S06]  /*0380*/  @!P0 BRA `(.L_x_20) ;  /* 0x0000000000108947 */ /* 0x002fec0003800000 */
[----:B------:R-:W-:Y:S01]  /*0390*/  FADD R3, -R0, -RZ ;  /* 0x800000ff00037221 */ /* 0x000fe20000000100 */
[----:B------:R-:W-:-:S07]  /*03a0*/  MOV R2, 0x3c0 ;  /* 0x000003c000027802 */ /* 0x000fce0000000f00 */
[----:B------:R-:W-:Y:S05]  /*03b0*/  CALL.REL.NOINC `($__internal_2_$__cuda_sm3x_div_rn_noftz_f32_slowpath) ;  /* 0x0000000000f47944 */ /* 0x000fea0003c00000 */
[----:B------:R-:W-:-:S07]  /*03c0*/  IMAD.MOV.U32 R7, RZ, RZ, R0 ;  /* 0x000000ffff077224 */ /* 0x000fce00078e0000 */
.L_x_20:
[----:B------:R-:W-:Y:S05]  /*03d0*/  BSYNC.RECONVERGENT B1 ;  /* 0x0000000000017941 */ /* 0x000fea0003800200 */
.L_x_19:
[----:B------:R-:W-:Y:S05]  /*03e0*/  BSYNC.RECONVERGENT B0 ;  /* 0x0000000000007941 */ /* 0x000fea0003800200 */
.L_x_14:
[----:B------:R-:W0:Y:S01]  /*03f0*/  LDC.64 R2, c[0x0][0x388] ;  /* 0x0000e200ff027b82 */ /* 0x000e220000000a00 */
[----:B------:R-:W1:Y:S02]  /*0400*/  LDCU UR7, c[0x0][0x390] ;  /* 0x00007200ff0777ac */ /* 0x000e640008000800 */
[----:B-1----:R-:W-:-:S04]  /*0410*/  IMAD R5, R4, UR7, R5 ;  /* 0x0000000704057c24 */ /* 0x002fc8000f8e0205 */
[----:B0-----:R-:W-:-:S05]  /*0420*/  IMAD.WIDE R2, R5, 0x4, R2 ;  /* 0x0000000405027825 */ /* 0x001fca00078e0202 */
[----:B------:R-:W-:Y:S01]  /*0430*/  STG.E desc[UR4][R2.64], R7 ;  /* 0x0000000702007986 */ /* 0x000fe2000c101904 */
[----:B------:R-:W-:Y:S05]  /*0440*/  EXIT ;  /* 0x000000000000794d */ /* 0x000fea0003800000 */
        .weak           $__internal_1_$__cuda_sm20_rcp_rn_f32_slowpath
        .type           $__internal_1_$__cuda_sm20_rcp_rn_f32_slowpath,@function
        .size           $__internal_1_$__cuda_sm20_rcp_rn_f32_slowpath,($__internal_2_$__cuda_sm3x_div_rn_noftz_f32_slowpath - $__internal_1_$__cuda_sm20_rcp_rn_f32_slowpath)
$__internal_1_$__cuda_sm20_rcp_rn_f32_slowpath:
[----:B------:R-:W-:Y:S01]  /*0450*/  IMAD.SHL.U32 R2, R0, 0x2, RZ ;  /* 0x0000000200027824 */ /* 0x000fe200078e00ff */
[----:B------:R-:W-:Y:S04]  /*0460*/  BSSY.RECONVERGENT B2, `(.L_x_21) ;  /* 0x0000030000027945 */ /* 0x000fe80003800200 */
[----:B------:R-:W-:-:S04]  /*0470*/  SHF.R.U32.HI R2, RZ, 0x18, R2 ;  /* 0x00000018ff027819 */ /* 0x000fc80000011602 */
[----:B------:R-:W-:-:S13]  /*0480*/  ISETP.NE.U32.AND P0, PT, R2, RZ, PT ;  /* 0x000000ff0200720c */ /* 0x000fda0003f05070 */
[----:B------:R-:W-:Y:S05]  /*0490*/  @P0 BRA `(.L_x_22) ;  /* 0x0000000000280947 */ /* 0x000fea0003800000 */
[----:B------:R-:W-:-:S05]  /*04a0*/  IMAD.SHL.U32 R2, R0, 0x2, RZ ;  /* 0x0000000200027824 */ /* 0x000fca00078e00ff */
[----:B------:R-:W-:-:S13]  /*04b0*/  ISETP.NE.AND P0, PT, R2, RZ, PT ;  /* 0x000000ff0200720c */ /* 0x000fda0003f05270 */
[----:B------:R-:W-:Y:S01]  /*04c0*/  @P0 FFMA R7, R0, 1.84467440737095516160e+19, RZ ;  /* 0x5f80000000070823 */ /* 0x000fe200000000ff */
[----:B------:R-:W-:Y:S08]  /*04d0*/  @!P0 MUFU.RCP R3, R0 ;  /* 0x0000000000038308 */ /* 0x000ff00000001000 */
[----:B------:R-:W0:Y:S02]  /*04e0*/  @P0 MUFU.RCP R2, R7 ;  /* 0x0000000700020308 */ /* 0x000e240000001000 */
[----:B0-----:R-:W-:-:S04]  /*04f0*/  @P0 FFMA R8, R7, R2, -1 ;  /* 0xbf80000007080423 */ /* 0x001fc80000000002 */
[----:B------:R-:W-:-:S04]  /*0500*/  @P0 FADD.FTZ R9, -R8, -RZ ;  /* 0x800000ff08090221 */ /* 0x000fc80000010100 */
[----:B------:R-:W-:-:S04]  /*0510*/  @P0 FFMA R2, R2, R9, R2 ;  /* 0x0000000902020223 */ /* 0x000fc80000000002 */
[----:B------:R-:W-:Y:S01]  /*0520*/  @P0 FFMA R3, R2, 1.84467440737095516160e+19, RZ ;  /* 0x5f80000002030823 */ /* 0x000fe200000000ff */
[----:B------:R-:W-:Y:S06]  /*0530*/  BRA `(.L_x_23) ;  /* 0x0000000000887947 */ /* 0x000fec0003800000 */
.L_x_22:
[----:B------:R-:W-:-:S05]  /*0540*/  VIADD R3, R2, 0xffffff03 ;  /* 0xffffff0302037836 */ /* 0x000fca0000000000 */
[----:B------:R-:W-:-:S13]  /*0550*/  ISETP.GT.U32.AND P0, PT, R3, 0x1, PT ;  /* 0x000000010300780c */ /* 0x000fda0003f04070 */
[----:B------:R-:W-:Y:S05]  /*0560*/  @P0 BRA `(.L_x_24) ;  /* 0x0000000000780947 */ /* 0x000fea0003800000 */
[----:B------:R-:W-:Y:S01]  /*0570*/  LOP3.LUT R7, R0, 0x7fffff, RZ, 0xc0, !PT ;  /* 0x007fffff00077812 */ /* 0x000fe200078ec0ff */
[----:B------:R-:W-:-:S03]  /*0580*/  IMAD.MOV.U32 R12, RZ, RZ, 0x3 ;  /* 0x00000003ff0c7424 */ /* 0x000fc600078e00ff */
[----:B------:R-:W-:Y:S02]  /*0590*/  LOP3.LUT R7, R7, 0x3f800000, RZ, 0xfc, !PT ;  /* 0x3f80000007077812 */ /* 0x000fe400078efcff */
[----:B------:R-:W-:Y:S02]  /*05a0*/  SHF.L.U32 R11, R12, R3, RZ ;  /* 0x000000030c0b7219 */ /* 0x000fe400000006ff */
[----:B------:R-:W0:Y:S02]  /*05b0*/  MUFU.RCP R8, R7 ;  /* 0x0000000700087308 */ /* 0x000e240000001000 */
[----:B0-----:R-:W-:-:S04]  /*05c0*/  FFMA R9, R7, R8, -1 ;  /* 0xbf80000007097423 */ /* 0x001fc80000000008 */
[----:B------:R-:W-:-:S04]  /*05d0*/  FADD.FTZ R9, -R9, -RZ ;  /* 0x800000ff09097221 */ /* 0x000fc80000010100 */
[CCC-:B------:R-:W-:Y:S01]  /*05e0*/  FFMA.RM R10, R8.reuse, R9.reuse, R8.reuse ;  /* 0x00000009080a7223 */ /* 0x1c0fe20000004008 */
[----:B------:R-:W-:-:S04]  /*05f0*/  FFMA.RP R9, R8, R9, R8 ;  /* 0x0000000908097223 */ /* 0x000fc80000008008 */
[C---:B------:R-:W-:Y:S02]  /*0600*/  LOP3.LUT R8, R10.reuse, 0x7fffff, RZ, 0xc0, !PT ;  /* 0x007fffff0a087812 */ /* 0x040fe400078ec0ff */
[----:B------:R-:W-:Y:S02]  /*0610*/  FSETP.NEU.FTZ.AND P0, PT, R10, R9, PT ;  /* 0x000000090a00720b */ /* 0x000fe40003f1d000 */
[----:B------:R-:W-:Y:S02]  /*0620*/  LOP3.LUT R8, R8, 0x800000, RZ, 0xfc, !PT ;  /* 0x0080000008087812 */ /* 0x000fe400078efcff */
[----:B------:R-:W-:Y:S02]  /*0630*/  SEL R9, RZ, 0xffffffff, !P0 ;  /* 0xffffffffff097807 */ /* 0x000fe40004000000 */
[----:B------:R-:W-:-:S03]  /*0640*/  LOP3.LUT R10, R11, R8, RZ, 0xc0, !PT ;  /* 0x000000080b0a7212 */ /* 0x000fc600078ec0ff */
[----:B------:R-:W-:Y:S01]  /*0650*/  IMAD.MOV R9, RZ, RZ, -R9 ;  /* 0x000000ffff097224 */ /* 0x000fe200078e0a09 */
[----:B------:R-:W-:-:S04]  /*0660*/  SHF.R.U32.HI R10, RZ, R3, R10 ;  /* 0x00000003ff0a7219 */ /* 0x000fc8000001160a */
[----:B------:R-:W-:Y:S02]  /*0670*/  LOP3.LUT P1, RZ, R9, R3, R8, 0xf8, !PT ;  /* 0x0000000309ff7212 */ /* 0x000fe4000782f808 */
[C---:B------:R-:W-:Y:S02]  /*0680*/  LOP3.LUT P0, RZ, R10.reuse, 0x1, RZ, 0xc0, !PT ;  /* 0x000000010aff7812 */ /* 0x040fe4000780c0ff */
[----:B------:R-:W-:-:S04]  /*0690*/  LOP3.LUT P2, RZ, R10, 0x2, RZ, 0xc0, !PT ;  /* 0x000000020aff7812 */ /* 0x000fc8000784c0ff */
[----:B------:R-:W-:Y:S02]  /*06a0*/  PLOP3.LUT P0, PT, P0, P1, P2, 0xe0, 0x0 ;  /* 0x000000000000781c */ /* 0x000fe40000703c20 */
[----:B------:R-:W-:Y:S02]  /*06b0*/  LOP3.LUT P1, RZ, R0, 0x7fffff, RZ, 0xc0, !PT ;  /* 0x007fffff00ff7812 */ /* 0x000fe4000782c0ff */
[----:B------:R-:W-:-:S05]  /*06c0*/  SEL R3, RZ, 0x1, !P0 ;  /* 0x00000001ff037807 */ /* 0x000fca0004000000 */
[----:B------:R-:W-:-:S05]  /*06d0*/  IMAD.MOV R3, RZ, RZ, -R3 ;  /* 0x000000ffff037224 */ /* 0x000fca00078e0a03 */
[----:B------:R-:W-:Y:S01]  /*06e0*/  ISETP.GE.AND P0, PT, R3, RZ, PT ;  /* 0x000000ff0300720c */ /* 0x000fe20003f06270 */
[----:B------:R-:W-:-:S05]  /*06f0*/  VIADD R3, R2, 0xffffff04 ;  /* 0xffffff0402037836 */ /* 0x000fca0000000000 */
[----:B------:R-:W-:-:S07]  /*0700*/  SHF.R.U32.HI R3, RZ, R3, R8 ;  /* 0x00000003ff037219 */ /* 0x000fce0000011608 */
[----:B------:R-:W-:-:S04]  /*0710*/  @!P0 VIADD R3, R3, 0x1 ;  /* 0x0000000103038836 */ /* 0x000fc80000000000 */
[----:B------:R-:W-:-:S05]  /*0720*/  @!P1 IMAD.SHL.U32 R3, R3, 0x2, RZ ;  /* 0x0000000203039824 */ /* 0x000fca00078e00ff */
[----:B------:R-:W-:Y:S01]  /*0730*/  LOP3.LUT R3, R3, 0x80000000, R0, 0xf8, !PT ;  /* 0x8000000003037812 */ /* 0x000fe200078ef800 */
[----:B------:R-:W-:Y:S06]  /*0740*/  BRA `(.L_x_23) ;  /* 0x0000000000047947 */ /* 0x000fec0003800000 */
.L_x_24:
[----:B------:R0:W1:Y:S02]  /*0750*/  MUFU.RCP R3, R0 ;  /* 0x0000000000037308 */ /* 0x0000640000001000 */
.L_x_23:
[----:B------:R-:W-:Y:S05]  /*0760*/  BSYNC.RECONVERGENT B2 ;  /* 0x0000000000027941 */ /* 0x000fea0003800200 */
.L_x_21:
[----:B------:R-:W-:-:S04]  /*0770*/  IMAD.MOV.U32 R7, RZ, RZ, 0x0 ;  /* 0x00000000ff077424 */ /* 0x000fc800078e00ff */
[----:B01----:R-:W-:Y:S05]  /*0780*/  RET.REL.NODEC R6 `(_Z20invert_matrix_kernelPfS_i) ;  /* 0xfffffff8061c7950 */ /* 0x003fea0003c3ffff */
        .weak           $__internal_2_$__cuda_sm3x_div_rn_noftz_f32_slowpath
        .type           $__internal_2_$__cuda_sm3x_div_rn_noftz_f32_slowpath,@function
        .size           $__internal_2_$__cuda_sm3x_div_rn_noftz_f32_slowpath,(.L_x_48 - $__internal_2_$__cuda_sm3x_div_rn_noftz_f32_slowpath)
$__internal_2_$__cuda_sm3x_div_rn_noftz_f32_slowpath:
[----:B------:R-:W-:Y:S01]  /*0790*/  SHF.R.U32.HI R6, RZ, 0x17, R11 ;  /* 0x00000017ff067819 */ /* 0x000fe2000001160b */
[----:B------:R-:W-:Y:S01]  /*07a0*/  BSSY.RECONVERGENT B2, `(.L_x_25) ;  /* 0x0000063000027945 */ /* 0x000fe20003800200 */
[----:B------:R-:W-:Y:S02]  /*07b0*/  SHF.R.U32.HI R0, RZ, 0x17, R3 ;  /* 0x00000017ff007819 */ /* 0x000fe40000011603 */
        /* <DEDUP_REMOVED lines=8> */
[----:B------:R-:W-:Y:S01]  /*0840*/  FSETP.GTU.FTZ.AND P0, PT, |R3|, +INF , PT ;  /* 0x7f8000000300780b */ /* 0x000fe20003f1c200 */
[----:B------:R-:W-:Y:S01]  /*0850*/  IMAD.MOV.U32 R0, RZ, RZ, R11 ;  /* 0x000000ffff007224 */ /* 0x000fe200078e000b */
        /* <DEDUP_REMOVED lines=22> */
.L_x_26:
        /* <DEDUP_REMOVED lines=30> */
[C---:B------:R-:W-:Y:S02]  /*0ba0*/  VIADD R8, R11.reuse, 0x20 ;  /* 0x000000200b087836 */ /* 0x040fe40000000000 */
[CCC-:B------:R-:W-:Y:S01]  /*0bb0*/  FFMA.RM R6, R12.reuse, R10.reuse, R9.reuse ;  /* 0x0000000a0c067223 */ /* 0x1c0fe20000004009 */
[----:B------:R-:W-:Y:S02]  /*0bc0*/  ISETP.NE.AND P2, PT, R11, RZ, PT ;  /* 0x000000ff0b00720c */ /* 0x000fe40003f45270 */
[----:B------:R-:W-:Y:S01]  /*0bd0*/  LOP3.LUT R7, R3, 0x7fffff, RZ, 0xc0, !PT ;  /* 0x007fffff03077812 */ /* 0x000fe200078ec0ff */
[----:B------:R-:W-:Y:S01]  /*0be0*/  FFMA.RP R3, R12, R10, R9 ;  /* 0x0000000a0c037223 */ /* 0x000fe20000008009 */
[----:B------:R-:W-:Y:S01]  /*0bf0*/  IMAD.MOV R9, RZ, RZ, -R11 ;  /* 0x000000ffff097224 */ /* 0x000fe200078e0a0b */
[----:B------:R-:W-:Y:S02]  /*0c00*/  ISETP.NE.AND P1, PT, R11, RZ, PT ;  /* 0x000000ff0b00720c */ /* 0x000fe40003f25270 */
[----:B------:R-:W-:-:S02]  /*0c10*/  LOP3.LUT R7, R7, 0x800000, RZ, 0xfc, !PT ;  /* 0x0080000007077812 */ /* 0x000fc400078efcff */
[----:B------:R-:W-:Y:S02]  /*0c20*/  FSETP.NEU.FTZ.AND P0, PT, R3, R6, PT ;  /* 0x000000060300720b */ /* 0x000fe40003f1d000 */
[----:B------:R-:W-:Y:S02]  /*0c30*/  SHF.L.U32 R8, R7, R8, RZ ;  /* 0x0000000807087219 */ /* 0x000fe400000006ff */
[----:B------:R-:W-:Y:S02]  /*0c40*/  SEL R6, R9, RZ, P2 ;  /* 0x000000ff09067207 */ /* 0x000fe40001000000 */
[----:B------:R-:W-:Y:S02]  /*0c50*/  ISETP.NE.AND P1, PT, R8, RZ, P1 ;  /* 0x000000ff0800720c */ /* 0x000fe40000f25270 */
[----:B------:R-:W-:Y:S02]  /*0c60*/  SHF.R.U32.HI R6, RZ, R6, R7 ;  /* 0x00000006ff067219 */ /* 0x000fe40000011607 */
[----:B------:R-:W-:-:S02]  /*0c70*/  PLOP3.LUT P0, PT, P0, P1, PT, 0xf8, 0x8f ;  /* 0x00000000008f781c */ /* 0x000fc40000703f70 */
[----:B------:R-:W-:Y:S02]  /*0c80*/  SHF.R.U32.HI R8, RZ, 0x1, R6 ;  /* 0x00000001ff087819 */ /* 0x000fe40000011606 */
[----:B------:R-:W-:-:S04]  /*0c90*/  SEL R3, RZ, 0x1, !P0 ;  /* 0x00000001ff037807 */ /* 0x000fc80004000000 */
[----:B------:R-:W-:-:S04]  /*0ca0*/  LOP3.LUT R3, R3, 0x1, R8, 0xf8, !PT ;  /* 0x0000000103037812 */ /* 0x000fc800078ef808 */
[----:B------:R-:W-:-:S05]  /*0cb0*/  LOP3.LUT R3, R3, R6, RZ, 0xc0, !PT ;  /* 0x0000000603037212 */ /* 0x000fca00078ec0ff */
[----:B------:R-:W-:-:S05]  /*0cc0*/  IMAD.IADD R3, R8, 0x1, R3 ;  /* 0x0000000108037824 */ /* 0x000fca00078e0203 */
[----:B------:R-:W-:Y:S01]  /*0cd0*/  LOP3.LUT R0, R3, R0, RZ, 0xfc, !PT ;  /* 0x0000000003007212 */ /* 0x000fe200078efcff */
[----:B------:R-:W-:Y:S06]  /*0ce0*/  BRA `(.L_x_34) ;  /* 0x0000000000107947 */ /* 0x000fec0003800000 */
.L_x_33:
[----:B------:R-:W-:-:S04]  /*0cf0*/  LOP3.LUT R0, R0, 0x80000000, RZ, 0xc0, !PT ;  /* 0x8000000000007812 */ /* 0x000fc800078ec0ff */
[----:B------:R-:W-:Y:S01]  /*0d00*/  LOP3.LUT R0, R0, 0x7f800000, RZ, 0xfc, !PT ;  /* 0x7f80000000007812 */ /* 0x000fe200078efcff */
[----:B------:R-:W-:Y:S06]  /*0d10*/  BRA `(.L_x_34) ;  /* 0x0000000000047947 */ /* 0x000fec0003800000 */
.L_x_32:
[----:B------:R-:W-:-:S07]  /*0d20*/  IMAD R0, R7, 0x800000, R0 ;  /* 0x0080000007007824 */ /* 0x000fce00078e0200 */
.L_x_34:
[----:B------:R-:W-:Y:S05]  /*0d30*/  BSYNC.RECONVERGENT B3 ;  /* 0x0000000000037941 */ /* 0x000fea0003800200 */
.L_x_31:
[----:B------:R-:W-:Y:S05]  /*0d40*/  BRA `(.L_x_35) ;  /* 0x0000000000207947 */ /* 0x000fea0003800000 */
.L_x_30:
[----:B------:R-:W-:-:S04]  /*0d50*/  LOP3.LUT R0, R11, 0x80000000, R3, 0x48, !PT ;  /* 0x800000000b007812 */ /* 0x000fc800078e4803 */
[----:B------:R-:W-:Y:S01]  /*0d60*/  LOP3.LUT R0, R0, 0x7f800000, RZ, 0xfc, !PT ;  /* 0x7f80000000007812 */ /* 0x000fe200078efcff */
[----:B------:R-:W-:Y:S06]  /*0d70*/  BRA `(.L_x_35) ;  /* 0x0000000000147947 */ /* 0x000fec0003800000 */
.L_x_29:
[----:B------:R-:W-:Y:S01]  /*0d80*/  LOP3.LUT R0, R11, 0x80000000, R3, 0x48, !PT ;  /* 0x800000000b007812 */ /* 0x000fe200078e4803 */
[----:B------:R-:W-:Y:S06]  /*0d90*/  BRA `(.L_x_35) ;  /* 0x00000000000c7947 */ /* 0x000fec0003800000 */
.L_x_28:
[----:B------:R-:W0:Y:S01]  /*0da0*/  MUFU.RSQ R0, -QNAN ;  /* 0xffc0000000007908 */ /* 0x000e220000001400 */
[----:B------:R-:W-:Y:S05]  /*0db0*/  BRA `(.L_x_35) ;  /* 0x0000000000047947 */ /* 0x000fea0003800000 */
.L_x_27:
[----:B------:R-:W-:-:S07]  /*0dc0*/  FADD.FTZ R0, R3, R0 ;  /* 0x0000000003007221 */ /* 0x000fce0000010000 */
.L_x_35:
[----:B------:R-:W-:Y:S05]  /*0dd0*/  BSYNC.RECONVERGENT B2 ;  /* 0x0000000000027941 */ /* 0x000fea0003800200 */
.L_x_25:
[----:B------:R-:W-:-:S04]  /*0de0*/  IMAD.MOV.U32 R3, RZ, RZ, 0x0 ;  /* 0x00000000ff037424 */ /* 0x000fc800078e00ff */
[----:B0-----:R-:W-:Y:S05]  /*0df0*/  RET.REL.NODEC R2 `(_Z20invert_matrix_kernelPfS_i) ;  /* 0xfffffff002807950 */ /* 0x001fea0003c3ffff */
.L_x_36:
        /* <DEDUP_REMOVED lines=16> */
.L_x_48:


//--------------------- .text._Z21build_g_matrix_kernelPfP4DataPiiif --------------------------
	.section	.text._Z21build_g_matrix_kernelPfP4DataPiiif,"ax",@progbits
	.align	128
        .global         _Z21build_g_matrix_kernelPfP4DataPiiif
        .type           _Z21build_g_matrix_kernelPfP4DataPiiif,@function
        .size           _Z21build_g_matrix_kernelPfP4DataPiiif,(.L_x_51 - _Z21build_g_matrix_kernelPfP4DataPiiif)
        .other          _Z21build_g_matrix_kernelPfP4DataPiiif,@"STO_CUDA_ENTRY STV_DEFAULT"
_Z21build_g_matrix_kernelPfP4DataPiiif:
.text._Z21build_g_matrix_kernelPfP4DataPiiif:
[----:B------:R-:W-:Y:S01]  /*0000*/  LDC R1, c[0x0][0x37c] ;  /* 0x0000df00ff017b82 */ /* 0x000fe20000000800 */
[----:B------:R-:W0:Y:S07]  /*0010*/  S2R R0, SR_TID.X ;  /* 0x0000000000007919 */ /* 0x000e2e0000002100 */
[----:B------:R-:W0:Y:S01]  /*0020*/  S2UR UR4, SR_CTAID.X ;  /* 0x00000000000479c3 */ /* 0x000e220000002500 */
[----:B------:R-:W1:Y:S01]  /*0030*/  LDCU UR5, c[0x0][0x398] ;  /* 0x00007300ff0577ac */ /* 0x000e620008000800 */
[----:B------:R-:W-:Y:S01]  /*0040*/  BSSY.RECONVERGENT B0, `(.L_x_37) ;  /* 0x0000014000007945 */ /* 0x000fe20003800200 */
[----:B------:R-:W2:Y:S05]  /*0050*/  LDCU UR7, c[0x0][0x39c] ;  /* 0x00007380ff0777ac */ /* 0x000eaa0008000800 */
[----:B------:R-:W0:Y:S02]  /*0060*/  LDC R9, c[0x0][0x360] ;  /* 0x0000d800ff097b82 */ /* 0x000e240000000800 */
[----:B0-----:R-:W-:-:S05]  /*0070*/  IMAD R9, R9, UR4, R0 ;  /* 0x0000000409097c24 */ /* 0x001fca000f8e0200 */
[C---:B-1----:R-:W-:Y:S01]  /*0080*/  ISETP.GE.AND P0, PT, R9.reuse, UR5, PT ;  /* 0x0000000509007c0c */ /* 0x042fe2000bf06270 */
[----:B------:R-:W0:Y:S01]  /*0090*/  LDCU.64 UR4, c[0x0][0x358] ;  /* 0x00006b00ff0477ac */ /* 0x000e220008000a00 */
[----:B--2---:R-:W-:-:S11]  /*00a0*/  ISETP.GE.AND P1, PT, R9, UR7, PT ;  /* 0x0000000709007c0c */ /* 0x004fd6000bf26270 */
[----:B------:R-:W-:Y:S05]  /*00b0*/  @P0 BRA `(.L_x_38) ;  /* 0x0000000000300947 */ /* 0x000fea0003800000 */
[----:B------:R-:W1:Y:S01]  /*00c0*/  LDC.64 R2, c[0x0][0x390] ;  /* 0x0000e400ff027b82 */ /* 0x000e620000000a00 */
[----:B------:R-:W2:Y:S07]  /*00d0*/  LDCU UR6, c[0x0][0x39c] ;  /* 0x00007380ff0677ac */ /* 0x000eae0008000800 */
[----:B------:R-:W3:Y:S08]  /*00e0*/  LDC.64 R6, c[0x0][0x388] ;  /* 0x0000e200ff067b82 */ /* 0x000ef00000000a00 */
[----:B------:R-:W4:Y:S01]  /*00f0*/  LDC.64 R4, c[0x0][0x380] ;  /* 0x0000e000ff047b82 */ /* 0x000f220000000a00 */
[----:B-1----:R-:W-:-:S06]  /*0100*/  IMAD.WIDE R2, R9, 0x4, R2 ;  /* 0x0000000409027825 */ /* 0x002fcc00078e0202 */
[----:B0-----:R-:W2:Y:S01]  /*0110*/  LDG.E R2, desc[UR4][R2.64] ;  /* 0x0000000402027981 */ /* 0x001ea2000c1e1900 */
[----:B---3--:R-:W-:-:S06]  /*0120*/  IMAD.WIDE R6, R9, 0xc, R6 ;  /* 0x0000000c09067825 */ /* 0x008fcc00078e0206 */
[----:B------:R-:W3:Y:S01]  /*0130*/  LDG.E R6, desc[UR4][R6.64+0x8] ;  /* 0x0000080406067981 */ /* 0x000ee2000c1e1900 */
[----:B--2---:R-:W-:-:S04]  /*0140*/  IMAD R11, R2, UR6, R2 ;  /* 0x00000006020b7c24 */ /* 0x004fc8000f8e0202 */
[----:B----4-:R-:W-:-:S04]  /*0150*/  IMAD.WIDE R4, R11, 0x4, R4 ;  /* 0x000000040b047825 */ /* 0x010fc800078e0204 */
[----:B---3--:R-:W-:-:S05]  /*0160*/  FMUL R13, R6, R6 ;  /* 0x00000006060d7220 */ /* 0x008fca0000400000 */
[----:B------:R1:W-:Y:S02]  /*0170*/  REDG.E.ADD.F32.FTZ.RN.STRONG.GPU desc[UR4][R4.64], R13 ;  /* 0x0000000d040079a6 */ /* 0x0003e4000c12f304 */
.L_x_38:
[----:B0-----:R-:W-:Y:S05]  /*0180*/  BSYNC.RECONVERGENT B0 ;  /* 0x0000000000007941 */ /* 0x001fea0003800200 */
.L_x_37:
[----:B------:R-:W-:Y:S05]  /*0190*/  @P1 EXIT ;  /* 0x000000000000194d */ /* 0x000fea0003800000 */
[----:B------:R-:W0:Y:S01]  /*01a0*/  LDC.64 R2, c[0x0][0x380] ;  /* 0x0000e000ff027b82 */ /* 0x000e220000000a00 */
[----:B------:R-:W-:Y:S01]  /*01b0*/  IMAD R9, R9, UR7, R9 ;  /* 0x0000000709097c24 */ /* 0x000fe2000f8e0209 */
[----:B------:R-:W1:Y:S03]  /*01c0*/  LDCU UR6, c[0x0][0x3a0] ;  /* 0x00007400ff0677ac */ /* 0x000e660008000800 */
[----:B0-----:R-:W-:-:S05]  /*01d0*/  IMAD.WIDE R2, R9, 0x4, R2 ;  /* 0x0000000409027825 */ /* 0x001fca00078e0202 */
[----:B------:R-:W1:Y:S02]  /*01e0*/  LDG.E R0, desc[UR4][R2.64] ;  /* 0x0000000402007981 */ /* 0x000e64000c1e1900 */
[----:B-1----:R-:W-:-:S05]  /*01f0*/  FADD R5, R0, UR6 ;  /* 0x0000000600057e21 */ /* 0x002fca0008000000 */
[----:B------:R-:W-:Y:S01]  /*0200*/  STG.E desc[UR4][R2.64], R5 ;  /* 0x0000000502007986 */ /* 0x000fe2000c101904 */
[----:B------:R-:W-:Y:S05]  /*0210*/  EXIT ;  /* 0x000000000000794d */ /* 0x000fea0003800000 */
.L_x_39:
        /* <DEDUP_REMOVED lines=14> */
.L_x_51:


//--------------------- .text._Z22matrix_multiply_kernelPfS_S_iii --------------------------
	.section	.text._Z22matrix_multiply_kernelPfS_S_iii,"ax",@progbits
	.align	128
        .global         _Z22matrix_multiply_kernelPfS_S_iii
        .type           _Z22matrix_multiply_kernelPfS_S_iii,@function
        .size           _Z22matrix_multiply_kernelPfS_S_iii,(.L_x_52 - _Z22matrix_multiply_kernelPfS_S_iii)
        .other          _Z22matrix_multiply_kernelPfS_S_iii,@"STO_CUDA_ENTRY STV_DEFAULT"
_Z22matrix_multiply_kernelPfS_S_iii:
.text._Z22matrix_multiply_kernelPfS_S_iii:
[----:B------:R-:W-:Y:S01]  /*0000*/  LDC R1, c[0x0][0x37c] ;  /* 0x0000df00ff017b82 */ /* 0x000fe20000000800 */
[----:B------:R-:W0:Y:S07]  /*0010*/  S2R R5, SR_TID.X ;  /* 0x0000000000057919 */ /* 0x000e2e0000002100 */
[----:B------:R-:W1:Y:S01]  /*0020*/  LDC R16, c[0x0][0x364] ;  /* 0x0000d900ff107b82 */ /* 0x000e620000000800 */
[----:B------:R-:W2:Y:S01]  /*0030*/  LDCU UR6, c[0x0][0x398] ;  /* 0x00007300ff0677ac */ /* 0x000ea20008000800 */
[----:B------:R-:W1:Y:S06]  /*0040*/  S2R R3, SR_TID.Y ;  /* 0x0000000000037919 */ /* 0x000e6c0000002200 */
[----:B------:R-:W0:Y:S08]  /*0050*/  S2UR UR5, SR_CTAID.X ;  /* 0x00000000000579c3 */ /* 0x000e300000002500 */
[----:B------:R-:W0:Y:S08]  /*0060*/  LDC R0, c[0x0][0x360] ;  /* 0x0000d800ff007b82 */ /* 0x000e300000000800 */
[----:B------:R-:W1:Y:S08]  /*0070*/  S2UR UR4, SR_CTAID.Y ;  /* 0x00000000000479c3 */ /* 0x000e700000002600 */
[----:B------:R-:W3:Y:S01]  /*0080*/  LDC R17, c[0x0][0x3a0] ;  /* 0x0000e800ff117b82 */ /* 0x000ee20000000800 */
[----:B0-----:R-:W-:-:S02]  /*0090*/  IMAD R0, R0, UR5, R5 ;  /* 0x0000000500007c24 */ /* 0x001fc4000f8e0205 */
[----:B-1----:R-:W-:-:S03]  /*00a0*/  IMAD R16, R16, UR4, R3 ;  /* 0x0000000410107c24 */ /* 0x002fc6000f8e0203 */
[----:B---3--:R-:W-:-:S04]  /*00b0*/  ISETP.GE.AND P0, PT, R0, R17, PT ;  /* 0x000000110000720c */ /* 0x008fc80003f06270 */
[----:B--2---:R-:W-:-:S13]  /*00c0*/  ISETP.GE.OR P0, PT, R16, UR6, P0 ;  /* 0x0000000610007c0c */ /* 0x004fda0008706670 */
[----:B------:R-:W-:Y:S05]  /*00d0*/  @P0 EXIT ;  /* 0x000000000000094d */ /* 0x000fea0003800000 */
[----:B------:R-:W0:Y:S01]  /*00e0*/  LDC R19, c[0x0][0x39c] ;  /* 0x0000e700ff137b82 */ /* 0x000e220000000800 */
[----:B------:R-:W1:Y:S01]  /*00f0*/  LDCU.64 UR4, c[0x0][0x358] ;  /* 0x00006b00ff0477ac */ /* 0x000e620008000a00 */
[----:B------:R-:W-:Y:S01]  /*0100*/  HFMA2 R24, -RZ, RZ, 0, 0 ;  /* 0x00000000ff187431 */ /* 0x000fe200000001ff */
[----:B0-----:R-:W-:-:S13]  /*0110*/  ISETP.GE.AND P0, PT, R19, 0x1, PT ;  /* 0x000000011300780c */ /* 0x001fda0003f06270 */
[----:B-1----:R-:W-:Y:S05]  /*0120*/  @!P0 BRA `(.L_x_40) ;  /* 0x0000000400e08947 */ /* 0x002fea0003800000 */
[C---:B------:R-:W-:Y:S01]  /*0130*/  ISETP.GE.U32.AND P1, PT, R19.reuse, 0x8, PT ;  /* 0x000000081300780c */ /* 0x040fe20003f26070 */
[----:B------:R-:W-:Y:S01]  /*0140*/  IMAD R20, R16, R19, RZ ;  /* 0x0000001310147224 */ /* 0x000fe200078e02ff */
[----:B------:R-:W-:Y:S02]  /*0150*/  LOP3.LUT R27, R19, 0x7, RZ, 0xc0, !PT ;  /* 0x00000007131b7812 */ /* 0x000fe400078ec0ff */
[----:B------:R-:W-:Y:S02]  /*0160*/  MOV R24, RZ ;  /* 0x000000ff00187202 */ /* 0x000fe40000000f00 */
[----:B------:R-:W-:Y:S02]  /*0170*/  ISETP.NE.AND P0, PT, R27, RZ, PT ;  /* 0x000000ff1b00720c */ /* 0x000fe40003f05270 */
[----:B------:R-:W-:-:S05]  /*0180*/  MOV R21, RZ ;  /* 0x000000ff00157202 */ /* 0x000fca0000000f00 */
[----:B------:R-:W-:Y:S06]  /*0190*/  @!P1 BRA `(.L_x_41) ;  /* 0x0000000000c49947 */ /* 0x000fec0003800000 */
[----:B------:R-:W0:Y:S01]  /*01a0*/  LDC.64 R2, c[0x0][0x380] ;  /* 0x0000e000ff027b82 */ /* 0x000e220000000a00 */
[----:B------:R-:W-:Y:S02]  /*01b0*/  LOP3.LUT R21, R19, 0x7ffffff8, RZ, 0xc0, !PT ;  /* 0x7ffffff813157812 */ /* 0x000fe400078ec0ff */
[----:B------:R-:W-:Y:S02]  /*01c0*/  MOV R24, RZ ;  /* 0x000000ff00187202 */ /* 0x000fe40000000f00 */
[----:B------:R-:W-:Y:S02]  /*01d0*/  MOV R18, R0 ;  /* 0x0000000000127202 */ /* 0x000fe40000000f00 */
[----:B------:R-:W-:Y:S01]  /*01e0*/  IADD3 R22, PT, PT, -R21, RZ, RZ ;  /* 0x000000ff15167210 */ /* 0x000fe20007ffe1ff */
[----:B0-----:R-:W-:-:S03]  /*01f0*/  IMAD.WIDE.U32 R2, R20, 0x4, R2 ;  /* 0x0000000414027825 */ /* 0x001fc600078e0002 */
[----:B------:R-:W-:-:S04]  /*0200*/  IADD3 R4, P1, PT, R2, 0x10, RZ ;  /* 0x0000001002047810 */ /* 0x000fc80007f3e0ff */
[----:B------:R-:W-:-:S09]  /*0210*/  IADD3.X R5, PT, PT, RZ, R3, RZ, P1, !PT ;  /* 0x00000003ff057210 */ /* 0x000fd20000ffe4ff */
.L_x_42:
[----:B------:R-:W0:Y:S01]  /*0220*/  LDC.64 R14, c[0x0][0x388] ;  /* 0x0000e200ff0e7b82 */ /* 0x000e220000000a00 */
[----:B------:R-:W-:Y:S02]  /*0230*/  MOV R2, R4 ;  /* 0x0000000400027202 */ /* 0x000fe40000000f00 */
[----:B------:R-:W-:-:S05]  /*0240*/  MOV R3, R5 ;  /* 0x0000000500037202 */ /* 0x000fca0000000f00 */
[----:B------:R-:W2:Y:S04]  /*0250*/  LDG.E R25, desc[UR4][R2.64+-0x10] ;  /* 0xfffff00402197981 */ /* 0x000ea8000c1e1900 */
[----:B------:R-:W3:Y:S04]  /*0260*/  LDG.E R23, desc[UR4][R2.64+-0xc] ;  /* 0xfffff40402177981 */ /* 0x000ee8000c1e1900 */
[----:B------:R-:W4:Y:S04]  /*0270*/  LDG.E R29, desc[UR4][R2.64+-0x8] ;  /* 0xfffff804021d7981 */ /* 0x000f28000c1e1900 */
[----:B------:R-:W5:Y:S01]  /*0280*/  LDG.E R28, desc[UR4][R2.64+-0x4] ;  /* 0xfffffc04021c7981 */ /* 0x000f62000c1e1900 */
[----:B0-----:R-:W-:-:S05]  /*0290*/  IMAD.WIDE R14, R18, 0x4, R14 ;  /* 0x00000004120e7825 */ /* 0x001fca00078e020e */
[----:B------:R0:W2:Y:S01]  /*02a0*/  LDG.E R26, desc[UR4][R14.64] ;  /* 0x000000040e1a7981 */ /* 0x0000a2000c1e1900 */
[----:B------:R-:W-:-:S04]  /*02b0*/  IMAD.WIDE R12, R17, 0x4, R14 ;  /* 0x00000004110c7825 */ /* 0x000fc800078e020e */
[C---:B------:R-:W-:Y:S02]  /*02c0*/  IMAD.WIDE R4, R17.reuse, 0x4, R12 ;  /* 0x0000000411047825 */ /* 0x040fe400078e020c */
[----:B------:R-:W3:Y:S02]  /*02d0*/  LDG.E R12, desc[UR4][R12.64] ;  /* 0x000000040c0c7981 */ /* 0x000ee4000c1e1900 */
[C---:B------:R-:W-:Y:S02]  /*02e0*/  IMAD.WIDE R8, R17.reuse, 0x4, R4 ;  /* 0x0000000411087825 */ /* 0x040fe400078e0204 */
[----:B------:R-:W4:Y:S02]  /*02f0*/  LDG.E R4, desc[UR4][R4.64] ;  /* 0x0000000404047981 */ /* 0x000f24000c1e1900 */
[C---:B------:R-:W-:Y:S02]  /*0300*/  IMAD.WIDE R6, R17.reuse, 0x4, R8 ;  /* 0x0000000411067825 */ /* 0x040fe400078e0208 */
[----:B------:R-:W5:Y:S02]  /*0310*/  LDG.E R8, desc[UR4][R8.64] ;  /* 0x0000000408087981 */ /* 0x000f64000c1e1900 */
[----:B------:R-:W-:-:S02]  /*0320*/  IMAD.WIDE R10, R17, 0x4, R6 ;  /* 0x00000004110a7825 */ /* 0x000fc400078e0206 */
[----:B------:R-:W5:Y:S04]  /*0330*/  LDG.E R5, desc[UR4][R2.64] ;  /* 0x0000000402057981 */ /* 0x000f68000c1e1900 */
[----:B------:R-:W5:Y:S01]  /*0340*/  LDG.E R6, desc[UR4][R6.64] ;  /* 0x0000000406067981 */ /* 0x000f62000c1e1900 */
[----:B0-----:R-:W-:-:S03]  /*0350*/  IMAD.WIDE R14, R17, 0x4, R10 ;  /* 0x00000004110e7825 */ /* 0x001fc600078e020a */
[----:B------:R-:W5:Y:S04]  /*0360*/  LDG.E R10, desc[UR4][R10.64] ;  /* 0x000000040a0a7981 */ /* 0x000f68000c1e1900 */
[----:B------:R-:W5:Y:S04]  /*0370*/  LDG.E R13, desc[UR4][R14.64] ;  /* 0x000000040e0d7981 */ /* 0x000f68000c1e1900 */
[----:B------:R-:W5:Y:S04]  /*0380*/  LDG.E R7, desc[UR4][R2.64+0x4] ;  /* 0x0000040402077981 */ /* 0x000f68000c1e1900 */
[----:B------:R-:W5:Y:S01]  /*0390*/  LDG.E R9, desc[UR4][R2.64+0xc] ;  /* 0x00000c0402097981 */ /* 0x000f62000c1e1900 */
[----:B--2---:R-:W-:Y:S01]  /*03a0*/  FFMA R26, R25, R26, R24 ;  /* 0x0000001a191a7223 */ /* 0x004fe20000000018 */
[----:B------:R-:W-:-:S02]  /*03b0*/  IMAD.WIDE R24, R17, 0x4, R14 ;  /* 0x0000000411187825 */ /* 0x000fc400078e020e */
[----:B------:R-:W2:Y:S04]  /*03c0*/  LDG.E R14, desc[UR4][R2.64+0x8] ;  /* 0x00000804020e7981 */ /* 0x000ea8000c1e1900 */
[----:B------:R-:W2:Y:S01]  /*03d0*/  LDG.E R24, desc[UR4][R24.64] ;  /* 0x0000000418187981 */ /* 0x000ea2000c1e1900 */
[----:B---3--:R-:W-:Y:S01]  /*03e0*/  FFMA R12, R23, R12, R26 ;  /* 0x0000000c170c7223 */ /* 0x008fe2000000001a */
[----:B------:R-:W-:-:S03]  /*03f0*/  IADD3 R22, PT, PT, R22, 0x8, RZ ;  /* 0x0000000816167810 */ /* 0x000fc60007ffe0ff */
[----:B----4-:R-:W-:Y:S01]  /*0400*/  FFMA R29, R29, R4, R12 ;  /* 0x000000041d1d7223 */ /* 0x010fe2000000000c */
[----:B------:R-:W-:-:S03]  /*0410*/  ISETP.NE.AND P1, PT, R22, RZ, PT ;  /* 0x000000ff1600720c */ /* 0x000fc60003f25270 */
[----:B-----5:R-:W-:Y:S01]  /*0420*/  FFMA R8, R28, R8, R29 ;  /* 0x000000081c087223 */ /* 0x020fe2000000001d */
[----:B------:R-:W-:-:S03]  /*0430*/  IADD3 R4, P2, PT, R2, 0x20, RZ ;  /* 0x0000002002047810 */ /* 0x000fc60007f5e0ff */
[----:B------:R-:W-:Y:S01]  /*0440*/  FFMA R6, R5, R6, R8 ;  /* 0x0000000605067223 */ /* 0x000fe20000000008 */
[----:B------:R-:W-:Y:S02]  /*0450*/  IADD3.X R5, PT, PT, RZ, R3, RZ, P2, !PT ;  /* 0x00000003ff057210 */ /* 0x000fe400017fe4ff */
[----:B------:R-:W-:Y:S01]  /*0460*/  LEA R18, R17, R18, 0x3 ;  /* 0x0000001211127211 */ /* 0x000fe200078e18ff */
[----:B------:R-:W-:-:S04]  /*0470*/  FFMA R7, R7, R10, R6 ;  /* 0x0000000a07077223 */ /* 0x000fc80000000006 */
[----:B--2---:R-:W-:-:S04]  /*0480*/  FFMA R14, R14, R13, R7 ;  /* 0x0000000d0e0e7223 */ /* 0x004fc80000000007 */
[----:B------:R-:W-:Y:S01]  /*0490*/  FFMA R24, R9, R24, R14 ;  /* 0x0000001809187223 */ /* 0x000fe2000000000e */
[----:B------:R-:W-:Y:S06]  /*04a0*/  @P1 BRA `(.L_x_42) ;  /* 0xfffffffc005c1947 */ /* 0x000fec000383ffff */
.L_x_41:
[----:B------:R-:W-:Y:S05]  /*04b0*/  @!P0 BRA `(.L_x_40) ;  /* 0x0000000000fc8947 */ /* 0x000fea0003800000 */
[----:B------:R-:W-:Y:S02]  /*04c0*/  ISETP.GE.U32.AND P1, PT, R27, 0x4, PT ;  /* 0x000000041b00780c */ /* 0x000fe40003f26070 */
[----:B------:R-:W-:-:S04]  /*04d0*/  LOP3.LUT R14, R19, 0x3, RZ, 0xc0, !PT ;  /* 0x00000003130e7812 */ /* 0x000fc800078ec0ff */
[----:B------:R-:W-:-:S07]  /*04e0*/  ISETP.NE.AND P0, PT, R14, RZ, PT ;  /* 0x000000ff0e00720c */ /* 0x000fce0003f05270 */
[----:B------:R-:W-:Y:S06]  /*04f0*/  @!P1 BRA `(.L_x_43) ;  /* 0x00000000006c9947 */ /* 0x000fec0003800000 */
[----:B------:R-:W0:Y:S01]  /*0500*/  LDC.64 R4, c[0x0][0x388] ;  /* 0x0000e200ff047b82 */ /* 0x000e220000000a00 */
[----:B------:R-:W1:Y:S01]  /*0510*/  LDCU.64 UR6, c[0x0][0x380] ;  /* 0x00007000ff0677ac */ /* 0x000e620008000a00 */
[----:B------:R-:W-:Y:S01]  /*0520*/  IMAD R7, R21, R17, R0 ;  /* 0x0000001115077224 */ /* 0x000fe200078e0200 */
[CC--:B------:R-:W-:Y:S02]  /*0530*/  IADD3 R3, PT, PT, R20.reuse, R21.reuse, RZ ;  /* 0x0000001514037210 */ /* 0x0c0fe40007ffe0ff */
[----:B------:R-:W-:-:S03]  /*0540*/  IADD3 R8, P1, PT, R20, R21, RZ ;  /* 0x0000001514087210 */ /* 0x000fc60007f3e0ff */
[----:B------:R-:W2:Y:S01]  /*0550*/  LDC.64 R12, c[0x0][0x380] ;  /* 0x0000e000ff0c7b82 */ /* 0x000ea20000000a00 */
[----:B0-----:R-:W-:-:S04]  /*0560*/  IMAD.WIDE R4, R7, 0x4, R4 ;  /* 0x0000000407047825 */ /* 0x001fc800078e0204 */
[----:B------:R-:W-:Y:S02]  /*0570*/  IMAD.WIDE R6, R17, 0x4, R4 ;  /* 0x0000000411067825 */ /* 0x000fe400078e0204 */
[----:B------:R-:W3:Y:S02]  /*0580*/  LDG.E R4, desc[UR4][R4.64] ;  /* 0x0000000404047981 */ /* 0x000ee4000c1e1900 */
[----:B--2---:R-:W-:Y:S01]  /*0590*/  IMAD.WIDE.U32 R12, R3, 0x4, R12 ;  /* 0x00000004030c7825 */ /* 0x004fe200078e000c */
[----:B------:R-:W-:Y:S02]  /*05a0*/  IADD3.X R3, PT, PT, RZ, RZ, RZ, P1, !PT ;  /* 0x000000ffff037210 */ /* 0x000fe40000ffe4ff */
[----:B-1----:R-:W-:-:S03]  /*05b0*/  LEA R2, P1, R8, UR6, 0x2 ;  /* 0x0000000608027c11 */ /* 0x002fc6000f8210ff */
[----:B------:R-:W3:Y:S01]  /*05c0*/  LDG.E R13, desc[UR4][R12.64] ;  /* 0x000000040c0d7981 */ /* 0x000ee2000c1e1900 */
[----:B------:R-:W-:Y:S01]  /*05d0*/  LEA.HI.X R3, R8, UR7, R3, 0x2, P1 ;  /* 0x0000000708037c11 */ /* 0x000fe200088f1403 */
[C---:B------:R-:W-:Y:S02]  /*05e0*/  IMAD.WIDE R8, R17.reuse, 0x4, R6 ;  /* 0x0000000411087825 */ /* 0x040fe400078e0206 */
[----:B------:R-:W2:Y:S04]  /*05f0*/  LDG.E R6, desc[UR4][R6.64] ;  /* 0x0000000406067981 */ /* 0x000ea8000c1e1900 */
[----:B------:R-:W2:Y:S01]  /*0600*/  LDG.E R15, desc[UR4][R2.64+0x4] ;  /* 0x00000404020f7981 */ /* 0x000ea2000c1e1900 */
[----:B------:R-:W-:-:S03]  /*0610*/  IMAD.WIDE R10, R17, 0x4, R8 ;  /* 0x00000004110a7825 */ /* 0x000fc600078e0208 */
[----:B------:R-:W4:Y:S04]  /*0620*/  LDG.E R22, desc[UR4][R8.64] ;  /* 0x0000000408167981 */ /* 0x000f28000c1e1900 */
[----:B------:R-:W4:Y:S04]  /*0630*/  LDG.E R18, desc[UR4][R2.64+0x8] ;  /* 0x0000080402127981 */ /* 0x000f28000c1e1900 */
[----:B------:R-:W5:Y:S04]  /*0640*/  LDG.E R26, desc[UR4][R2.64+0xc] ;  /* 0x00000c04021a7981 */ /* 0x000f68000c1e1900 */
[----:B------:R-:W5:Y:S01]  /*0650*/  LDG.E R10, desc[UR4][R10.64] ;  /* 0x000000040a0a7981 */ /* 0x000f62000c1e1900 */
[----:B------:R-:W-:Y:S01]  /*0660*/  IADD3 R21, PT, PT, R21, 0x4, RZ ;  /* 0x0000000415157810 */ /* 0x000fe20007ffe0ff */
[----:B---3--:R-:W-:-:S04]  /*0670*/  FFMA R24, R13, R4, R24 ;  /* 0x000000040d187223 */ /* 0x008fc80000000018 */
[----:B--2---:R-:W-:-:S04]  /*0680*/  FFMA R15, R15, R6, R24 ;  /* 0x000000060f0f7223 */ /* 0x004fc80000000018 */
[----:B----4-:R-:W-:-:S04]  /*0690*/  FFMA R15, R18, R22, R15 ;  /* 0x00000016120f7223 */ /* 0x010fc8000000000f */
[----:B-----5:R-:W-:-:S07]  /*06a0*/  FFMA R24, R26, R10, R15 ;  /* 0x0000000a1a187223 */ /* 0x020fce000000000f */
.L_x_43:
[----:B------:R-:W-:Y:S05]  /*06b0*/  @!P0 BRA `(.L_x_40) ;  /* 0x00000000007c8947 */ /* 0x000fea0003800000 */
[----:B------:R-:W-:Y:S01]  /*06c0*/  ISETP.NE.AND P1, PT, R14, 0x1, PT ;  /* 0x000000010e00780c */ /* 0x000fe20003f25270 */
[----:B------:R-:W0:Y:S01]  /*06d0*/  LDC.64 R10, c[0x0][0x380] ;  /* 0x0000e000ff0a7b82 */ /* 0x000e220000000a00 */
[----:B------:R-:W-:-:S04]  /*06e0*/  LOP3.LUT R19, R19, 0x1, RZ, 0xc0, !PT ;  /* 0x0000000113137812 */ /* 0x000fc800078ec0ff */
[----:B------:R-:W-:-:S03]  /*06f0*/  ISETP.NE.U32.AND P0, PT, R19, 0x1, PT ;  /* 0x000000011300780c */ /* 0x000fc60003f05070 */
[----:B------:R-:W1:Y:S04]  /*0700*/  LDC.64 R8, c[0x0][0x388] ;  /* 0x0000e200ff087b82 */ /* 0x000e680000000a00 */
[CC--:B------:R-:W-:Y:S02]  /*0710*/  @P1 IADD3 R13, PT, PT, R20.reuse, R21.reuse, RZ ;  /* 0x00000015140d1210 */ /* 0x0c0fe40007ffe0ff */
[----:B------:R-:W-:Y:S02]  /*0720*/  @P1 IADD3 R12, P2, PT, R20, R21, RZ ;  /* 0x00000015140c1210 */ /* 0x000fe40007f5e0ff */
[----:B------:R-:W2:Y:S02]  /*0730*/  @P1 LDC.64 R2, c[0x0][0x380] ;  /* 0x0000e000ff021b82 */ /* 0x000ea40000000a00 */
[----:B------:R-:W-:-:S06]  /*0740*/  @P1 IADD3.X R14, PT, PT, RZ, RZ, RZ, P2, !PT ;  /* 0x000000ffff0e1210 */ /* 0x000fcc00017fe4ff */
[----:B------:R-:W3:Y:S01]  /*0750*/  LDC.64 R4, c[0x0][0x380] ;  /* 0x0000e000ff047b82 */ /* 0x000ee20000000a00 */
[----:B0-----:R-:W-:-:S04]  /*0760*/  @P1 IMAD.WIDE.U32 R10, R13, 0x4, R10 ;  /* 0x000000040d0a1825 */ /* 0x001fc800078e000a */
[C---:B------:R-:W-:Y:S01]  /*0770*/  @P1 IMAD R13, R21.reuse, R17, R0 ;  /* 0x00000011150d1224 */ /* 0x040fe200078e0200 */
[----:B------:R-:W-:Y:S01]  /*0780*/  @P1 IADD3 R21, PT, PT, R21, 0x2, RZ ;  /* 0x0000000215151810 */ /* 0x000fe20007ffe0ff */
[----:B------:R-:W4:Y:S01]  /*0790*/  @P1 LDG.E R11, desc[UR4][R10.64] ;  /* 0x000000040a0b1981 */ /* 0x000f22000c1e1900 */
[----:B------:R-:W0:Y:S01]  /*07a0*/  LDC.64 R6, c[0x0][0x388] ;  /* 0x0000e200ff067b82 */ /* 0x000e220000000a00 */
[----:B-1----:R-:W-:Y:S01]  /*07b0*/  @P1 IMAD.WIDE R8, R13, 0x4, R8 ;  /* 0x000000040d081825 */ /* 0x002fe200078e0208 */
[----:B------:R-:W-:Y:S02]  /*07c0*/  @!P0 IADD3 R15, PT, PT, R20, R21, RZ ;  /* 0x00000015140f8210 */ /* 0x000fe40007ffe0ff */
[----:B--2---:R-:W-:Y:S01]  /*07d0*/  @P1 LEA R2, P2, R12, R2, 0x2 ;  /* 0x000000020c021211 */ /* 0x004fe200078410ff */
[----:B------:R-:W-:-:S03]  /*07e0*/  @!P0 IMAD R21, R21, R17, R0 ;  /* 0x0000001115158224 */ /* 0x000fc600078e0200 */
[----:B------:R-:W-:Y:S01]  /*07f0*/  @P1 LEA.HI.X R3, R12, R3, R14, 0x2, P2 ;  /* 0x000000030c031211 */ /* 0x000fe200010f140e */
[----:B------:R-:W-:Y:S01]  /*0800*/  @P1 IMAD.WIDE R12, R17, 0x4, R8 ;  /* 0x00000004110c1825 */ /* 0x000fe200078e0208 */
[----:B------:R-:W4:Y:S03]  /*0810*/  @P1 LDG.E R14, desc[UR4][R8.64] ;  /* 0x00000004080e1981 */ /* 0x000f26000c1e1900 */
[----:B---3--:R-:W-:Y:S01]  /*0820*/  @!P0 IMAD.WIDE.U32 R4, R15, 0x4, R4 ;  /* 0x000000040f048825 */ /* 0x008fe200078e0004 */
[----:B------:R-:W2:Y:S04]  /*0830*/  @P1 LDG.E R2, desc[UR4][R2.64+0x4] ;  /* 0x0000040402021981 */ /* 0x000ea8000c1e1900 */
[----:B------:R-:W2:Y:S01]  /*0840*/  @P1 LDG.E R12, desc[UR4][R12.64] ;  /* 0x000000040c0c1981 */ /* 0x000ea2000c1e1900 */
[----:B0-----:R-:W-:-:S03]  /*0850*/  @!P0 IMAD.WIDE R6, R21, 0x4, R6 ;  /* 0x0000000415068825 */ /* 0x001fc600078e0206 */
[----:B------:R-:W3:Y:S04]  /*0860*/  @!P0 LDG.E R5, desc[UR4][R4.64] ;  /* 0x0000000404058981 */ /* 0x000ee8000c1e1900 */
[----:B------:R-:W3:Y:S01]  /*0870*/  @!P0 LDG.E R6, desc[UR4][R6.64] ;  /* 0x0000000406068981 */ /* 0x000ee2000c1e1900 */
[----:B----4-:R-:W-:-:S04]  /*0880*/  @P1 FFMA R11, R11, R14, R24 ;  /* 0x0000000e0b0b1223 */ /* 0x010fc80000000018 */
[----:B--2---:R-:W-:-:S04]  /*0890*/  @P1 FFMA R24, R2, R12, R11 ;  /* 0x0000000c02181223 */ /* 0x004fc8000000000b */
[----:B---3--:R-:W-:-:S07]  /*08a0*/  @!P0 FFMA R24, R5, R6, R24 ;  /* 0x0000000605188223 */ /* 0x008fce0000000018 */
.L_x_40:
[----:B------:R-:W0:Y:S01]  /*08b0*/  LDC.64 R2, c[0x0][0x390] ;  /* 0x0000e400ff027b82 */ /* 0x000e220000000a00 */
[----:B------:R-:W-:-:S04]  /*08c0*/  IMAD R17, R16, R17, R0 ;  /* 0x0000001110117224 */ /* 0x000fc800078e0200 */
[----:B0-----:R-:W-:-:S05]  /*08d0*/  IMAD.WIDE R2, R17, 0x4, R2 ;  /* 0x0000000411027825 */ /* 0x001fca00078e0202 */
[----:B------:R-:W-:Y:S01]  /*08e0*/  STG.E desc[UR4][R2.64], R24 ;  /* 0x0000001802007986 */ /* 0x000fe2000c101904 */
[----:B------:R-:W-:Y:S05]  /*08f0*/  EXIT ;  /* 0x000000000000794d */ /* 0x000fea0003800000 */
.L_x_44:
        /* <DEDUP_REMOVED lines=16> */
.L_x_52:


//--------------------- .text._Z16transpose_kernelPfS_ii --------------------------
	.section	.text._Z16transpose_kernelPfS_ii,"ax",@progbits
	.align	128
        .global         _Z16transpose_kernelPfS_ii
        .type           _Z16transpose_kernelPfS_ii,@function
        .size           _Z16transpose_kernelPfS_ii,(.L_x_53 - _Z16transpose_kernelPfS_ii)
        .other          _Z16transpose_kernelPfS_ii,@"STO_CUDA_ENTRY STV_DEFAULT"
_Z16transpose_kernelPfS_ii:
.text._Z16transpose_kernelPfS_ii:
[----:B------:R-:W-:Y:S01]  /*0000*/  LDC R1, c[0x0][0x37c] ;  /* 0x0000df00ff017b82 */ /* 0x000fe20000000800 */
[----:B------:R-:W0:Y:S07]  /*0010*/  S2R R2, SR_TID.X ;  /* 0x0000000000027919 */ /* 0x000e2e0000002100 */
[----:B------:R-:W1:Y:S01]  /*0020*/  LDC R0, c[0x0][0x364] ;  /* 0x0000d900ff007b82 */ /* 0x000e620000000800 */
[----:B------:R-:W2:Y:S01]  /*0030*/  LDCU.64 UR6, c[0x0][0x390] ;  /* 0x00007200ff0677ac */ /* 0x000ea20008000a00 */
[----:B------:R-:W1:Y:S06]  /*0040*/  S2R R3, SR_TID.Y ;  /* 0x0000000000037919 */ /* 0x000e6c0000002200 */
[----:B------:R-:W0:Y:S08]  /*0050*/  S2UR UR5, SR_CTAID.X ;  /* 0x00000000000579c3 */ /* 0x000e300000002500 */
[----:B------:R-:W0:Y:S08]  /*0060*/  LDC R7, c[0x0][0x360] ;  /* 0x0000d800ff077b82 */ /* 0x000e300000000800 */
[----:B------:R-:W1:Y:S01]  /*0070*/  S2UR UR4, SR_CTAID.Y ;  /* 0x00000000000479c3 */ /* 0x000e620000002600 */
[----:B0-----:R-:W-:-:S05]  /*0080*/  IMAD R7, R7, UR5, R2 ;  /* 0x0000000507077c24 */ /* 0x001fca000f8e0202 */
[----:B--2---:R-:W-:Y:S01]  /*0090*/  ISETP.GE.AND P0, PT, R7, UR7, PT ;  /* 0x0000000707007c0c */ /* 0x004fe2000bf06270 */
[----:B-1----:R-:W-:-:S05]  /*00a0*/  IMAD R0, R0, UR4, R3 ;  /* 0x0000000400007c24 */ /* 0x002fca000f8e0203 */
[----:B------:R-:W-:-:S13]  /*00b0*/  ISETP.GE.OR P0, PT, R0, UR6, P0 ;  /* 0x0000000600007c0c */ /* 0x000fda0008706670 */
[----:B------:R-:W-:Y:S05]  /*00c0*/  @P0 EXIT ;  /* 0x000000000000094d */ /* 0x000fea0003800000 */
[----:B------:R-:W0:Y:S01]  /*00d0*/  LDC.64 R2, c[0x0][0x380] ;  /* 0x0000e000ff027b82 */ /* 0x000e220000000a00 */
[----:B------:R-:W1:Y:S01]  /*00e0*/  LDCU.64 UR4, c[0x0][0x358] ;  /* 0x00006b00ff0477ac */ /* 0x000e620008000a00 */
[----:B------:R-:W-:-:S04]  /*00f0*/  IMAD R5, R0, UR7, R7 ;  /* 0x0000000700057c24 */ /* 0x000fc8000f8e0207 */
[----:B0-----:R-:W-:Y:S02]  /*0100*/  IMAD.WIDE R2, R5, 0x4, R2 ;  /* 0x0000000405027825 */ /* 0x001fe400078e0202 */
[----:B------:R-:W0:Y:S04]  /*0110*/  LDC.64 R4, c[0x0][0x388] ;  /* 0x0000e200ff047b82 */ /* 0x000e280000000a00 */
[----:B-1----:R-:W2:Y:S01]  /*0120*/  LDG.E R3, desc[UR4][R2.64] ;  /* 0x0000000402037981 */ /* 0x002ea2000c1e1900 */
[----:B------:R-:W-:-:S04]  /*0130*/  IMAD R7, R7, UR6, R0 ;  /* 0x0000000607077c24 */ /* 0x000fc8000f8e0200 */
[----:B0-----:R-:W-:-:S05]  /*0140*/  IMAD.WIDE R4, R7, 0x4, R4 ;  /* 0x0000000407047825 */ /* 0x001fca00078e0204 */
[----:B--2---:R-:W-:Y:S01]  /*0150*/  STG.E desc[UR4][R4.64], R3 ;  /* 0x0000000304007986 */ /* 0x004fe2000c101904 */
[----:B------:R-:W-:Y:S05]  /*0160*/  EXIT ;  /* 0x000000000000794d */ /* 0x000fea0003800000 */
.L_x_45:
        /* <DEDUP_REMOVED lines=9> */
.L_x_53:


//--------------------- .nv.shared.reserved.0     --------------------------
	.section	.nv.shared.reserved.0,"aw",@nobits
	.weak		__nv_reservedSMEM_offset_0_alias
	.size		__nv_reservedSMEM_offset_0_alias, 0, 64
	.other		__nv_reservedSMEM_offset_0_alias,@"STO_CUDA_RESERVED_SHARED STV_DEFAULT"
__nv_reservedSMEM_offset_0_alias:
	.zero		0
	.zero		64


//--------------------- .nv.constant0._Z21build_b_matrix_kernelPfS_i --------------------------
	.section	.nv.constant0._Z21build_b_matrix_kernelPfS_i,"a",@progbits
	.sectionflags	@""
	.align	4
.nv.constant0._Z21build_b_matrix_kernelPfS_i:
	.zero		916


//--------------------- .nv.constant0._Z20invert_matrix_kernelPfS_i --------------------------
	.section	.nv.constant0._Z20invert_matrix_kernelPfS_i,"a",@progbits
	.sectionflags	@""
	.align	4
.nv.constant0._Z20invert_matrix_kernelPfS_i:
	.zero		916


//--------------------- .nv.constant0._Z21build_g_matrix_kernelPfP4DataPiiif --------------------------
	.section	.nv.constant0._Z21build_g_matrix_kernelPfP4DataPiiif,"a",@progbits
	.sectionflags	@""
	.align	4
.nv.constant0._Z21build_g_matrix_kernelPfP4DataPiiif:
	.zero		932


//--------------------- .nv.constant0._Z22matrix_multiply_kernelPfS_S_iii --------------------------
	.section	.nv.constant0._Z22matrix_multiply_kernelPfS_S_iii,"a",@progbits
	.sectionflags	@""
	.align	4
.nv.constant0._Z22matrix_multiply_kernelPfS_S_iii:
	.zero		932


//--------------------- .nv.constant0._Z16transpose_kernelPfS_ii --------------------------
	.section	.nv.constant0._Z16transpose_kernelPfS_ii,"a",@progbits
	.sectionflags	@""
	.align	4
.nv.constant0._Z16transpose_kernelPfS_ii:
	.zero		920


//--------------------- SYMBOLS --------------------------

	.type		.nv.reservedSmem.offset0,@object
	.size		.nv.reservedSmem.offset0,0x4
